	.target	sm_90a

	.elftype	@"ET_EXEC"


//--------------------- .note.nv.tkinfo           --------------------------
	.section	.note.nv.tkinfo,"",@"SHT_NOTE"
	.sectionflags	@"SHF_NOTE_NV_TKINFO"
	.tkinfo
        /*0018*/ 	.word	0x00000002
        /*0030*/ 	.string	""
        /*0030*/ 	.string	"ptxas"
        /*0030*/ 	.string	"Cuda compilation tools, release 13.0, V13.0.88"
        /*0030*/ 	.string	"Build cuda_13.0.r13.0/compiler.36424714_0"
        /*0030*/ 	.string	"-arch sm_90a -m 64 "



//--------------------- .note.nv.cuinfo           --------------------------
	.section	.note.nv.cuinfo,"",@"SHT_NOTE"
	.sectionflags	@"SHF_NOTE_NV_CUINFO"
        /*0018*/ 	.short	0x0002
        /*001a*/ 	.short	0x005a
        /*001c*/ 	.short	0x0082
	.zero		2


//--------------------- .nv.info                  --------------------------
	.section	.nv.info,"",@"SHT_CUDA_INFO"
	.align	4


	//----- nvinfo : EIATTR_REGCOUNT
	.align		4
        /*0000*/ 	.byte	0x04, 0x2f
        /*0002*/ 	.short	(.L_15 - .L_14)
	.align		4
.L_14:
        /*0004*/ 	.word	index@(_ZN7cutlass13device_kernelINS_4gemm6kernel13GemmUniversalIN4cute5tupleIJiiiiEEENS1_10collective13CollectiveMmaINS1_34MainloopSm90TmaGmmaWarpSpecializedILi6ENS5_IJNS4_1CILi1EEESB_SB_EEENS1_35KernelTmaWarpSpecializedCooperativeEEENS5_IJNSA_ILi192EEENSA_ILi96EEENSA_ILi64EEEEEENS_10bfloat16_tENS5_IJlSB_lEEESJ_SK_NS4_8TiledMMAINS4_8MMA_AtomIJNS4_4SM904GMMA27MMA_64x96x16_F32BF16BF16_SSILNSO_5MajorE0ELSQ_0ELNSO_7ScaleInE1ELSR_1EEEEEENS4_6LayoutINS5_IJNSA_ILi2EEESB_SB_EEENS5_IJSB_NSA_ILi0EEESX_EEEEENS5_IJNS4_10UnderscoreES10_S10_EEEEENS4_13SM90_TMA_LOADENS4_14ComposedLayoutINS4_7SwizzleILi3ELi4ELi3EEENS4_18smem_ptr_flag_bitsILi16EEENSU_INS5_IJNSA_ILi8EEESH_EEENS5_IJSH_SB_EEEEEEEvNS4_8identityES13_S1D_vS1E_EENS_8epilogue10collective6detail29Sm90TmaWarpSpecializedAdapterINS1H_15DefaultEpilogueISJ_SK_SK_NS1G_6thread17LinearCombinationISJ_Li1EffLNS1L_9ScaleType4KindE0ELNS_15FloatRoundStyleE2ESJ_EENS1_15EpilogueDefaultEEEEEvvEEEEvNT_6ParamsE)
        /*0008*/ 	.word	0x000000a8


	//----- nvinfo : EIATTR_FRAME_SIZE
	.align		4
.L_15:
        /*000c*/ 	.byte	0x04, 0x11
        /*000e*/ 	.short	(.L_17 - .L_16)
	.align		4
.L_16:
        /*0010*/ 	.word	index@(_ZN7cutlass13device_kernelINS_4gemm6kernel13GemmUniversalIN4cute5tupleIJiiiiEEENS1_10collective13CollectiveMmaINS1_34MainloopSm90TmaGmmaWarpSpecializedILi6ENS5_IJNS4_1CILi1EEESB_SB_EEENS1_35KernelTmaWarpSpecializedCooperativeEEENS5_IJNSA_ILi192EEENSA_ILi96EEENSA_ILi64EEEEEENS_10bfloat16_tENS5_IJlSB_lEEESJ_SK_NS4_8TiledMMAINS4_8MMA_AtomIJNS4_4SM904GMMA27MMA_64x96x16_F32BF16BF16_SSILNSO_5MajorE0ELSQ_0ELNSO_7ScaleInE1ELSR_1EEEEEENS4_6LayoutINS5_IJNSA_ILi2EEESB_SB_EEENS5_IJSB_NSA_ILi0EEESX_EEEEENS5_IJNS4_10UnderscoreES10_S10_EEEEENS4_13SM90_TMA_LOADENS4_14ComposedLayoutINS4_7SwizzleILi3ELi4ELi3EEENS4_18smem_ptr_flag_bitsILi16EEENSU_INS5_IJNSA_ILi8EEESH_EEENS5_IJSH_SB_EEEEEEEvNS4_8identityES13_S1D_vS1E_EENS_8epilogue10collective6detail29Sm90TmaWarpSpecializedAdapterINS1H_15DefaultEpilogueISJ_SK_SK_NS1G_6thread17LinearCombinationISJ_Li1EffLNS1L_9ScaleType4KindE0ELNS_15FloatRoundStyleE2ESJ_EENS1_15EpilogueDefaultEEEEEvvEEEEvNT_6ParamsE)
        /*0014*/ 	.word	0x00000000


	//----- nvinfo : EIATTR_MIN_STACK_SIZE
	.align		4
.L_17:
        /*0018*/ 	.byte	0x04, 0x12
        /*001a*/ 	.short	(.L_19 - .L_18)
	.align		4
.L_18:
        /*001c*/ 	.word	index@(_ZN7cutlass13device_kernelINS_4gemm6kernel13GemmUniversalIN4cute5tupleIJiiiiEEENS1_10collective13CollectiveMmaINS1_34MainloopSm90TmaGmmaWarpSpecializedILi6ENS5_IJNS4_1CILi1EEESB_SB_EEENS1_35KernelTmaWarpSpecializedCooperativeEEENS5_IJNSA_ILi192EEENSA_ILi96EEENSA_ILi64EEEEEENS_10bfloat16_tENS5_IJlSB_lEEESJ_SK_NS4_8TiledMMAINS4_8MMA_AtomIJNS4_4SM904GMMA27MMA_64x96x16_F32BF16BF16_SSILNSO_5MajorE0ELSQ_0ELNSO_7ScaleInE1ELSR_1EEEEEENS4_6LayoutINS5_IJNSA_ILi2EEESB_SB_EEENS5_IJSB_NSA_ILi0EEESX_EEEEENS5_IJNS4_10UnderscoreES10_S10_EEEEENS4_13SM90_TMA_LOADENS4_14ComposedLayoutINS4_7SwizzleILi3ELi4ELi3EEENS4_18smem_ptr_flag_bitsILi16EEENSU_INS5_IJNSA_ILi8EEESH_EEENS5_IJSH_SB_EEEEEEEvNS4_8identityES13_S1D_vS1E_EENS_8epilogue10collective6detail29Sm90TmaWarpSpecializedAdapterINS1H_15DefaultEpilogueISJ_SK_SK_NS1G_6thread17LinearCombinationISJ_Li1EffLNS1L_9ScaleType4KindE0ELNS_15FloatRoundStyleE2ESJ_EENS1_15EpilogueDefaultEEEEEvvEEEEvNT_6ParamsE)
        /*0020*/ 	.word	0x00000000
.L_19:


//--------------------- .nv.compat                --------------------------
	.section	.nv.compat,"",@"SHT_CUDA_COMPAT_INFO"
	.align	4
        /*0000*/ 	.byte	0x02, 0x09, 0x01, 0x00, 0x02, 0x02, 0x04, 0x00, 0x02, 0x05, 0x05, 0x00, 0x03, 0x07, 0x01, 0x01
        /*0010*/ 	.byte	0x02, 0x03, 0x01, 0x00, 0x02, 0x06, 0x01, 0x00, 0x04, 0x0b, 0x08, 0x00, 0x00, 0x00, 0x00, 0x00
        /*0020*/ 	.byte	0x00, 0x00, 0x00, 0x00


//--------------------- .nv.info._ZN7cutlass13device_kernelINS_4gemm6kernel13GemmUniversalIN4cute5tupleIJiiiiEEENS1_10collective13CollectiveMmaINS1_34MainloopSm90TmaGmmaWarpSpecializedILi6ENS5_IJNS4_1CILi1EEESB_SB_EEENS1_35KernelTmaWarpSpecializedCooperativeEEENS5_IJNSA_ILi192EEENSA_ILi96EEENSA_ILi64EEEEEENS_10bfloat16_tENS5_IJlSB_lEEESJ_SK_NS4_8TiledMMAINS4_8MMA_AtomIJNS4_4SM904GMMA27MMA_64x96x16_F32BF16BF16_SSILNSO_5MajorE0ELSQ_0ELNSO_7ScaleInE1ELSR_1EEEEEENS4_6LayoutINS5_IJNSA_ILi2EEESB_SB_EEENS5_IJSB_NSA_ILi0EEESX_EEEEENS5_IJNS4_10UnderscoreES10_S10_EEEEENS4_13SM90_TMA_LOADENS4_14ComposedLayoutINS4_7SwizzleILi3ELi4ELi3EEENS4_18smem_ptr_flag_bitsILi16EEENSU_INS5_IJNSA_ILi8EEESH_EEENS5_IJSH_SB_EEEEEEEvNS4_8identityES13_S1D_vS1E_EENS_8epilogue10collective6detail29Sm90TmaWarpSpecializedAdapterINS1H_15DefaultEpilogueISJ_SK_SK_NS1G_6thread17LinearCombinationISJ_Li1EffLNS1L_9ScaleType4KindE0ELNS_15FloatRoundStyleE2ESJ_EENS1_15EpilogueDefaultEEEEEvvEEEEvNT_6ParamsE --------------------------
	.section	.nv.info._ZN7cutlass13device_kernelINS_4gemm6kernel13GemmUniversalIN4cute5tupleIJiiiiEEENS1_10collective13CollectiveMmaINS1_34MainloopSm90TmaGmmaWarpSpecializedILi6ENS5_IJNS4_1CILi1EEESB_SB_EEENS1_35KernelTmaWarpSpecializedCooperativeEEENS5_IJNSA_ILi192EEENSA_ILi96EEENSA_ILi64EEEEEENS_10bfloat16_tENS5_IJlSB_lEEESJ_SK_NS4_8TiledMMAINS4_8MMA_AtomIJNS4_4SM904GMMA27MMA_64x96x16_F32BF16BF16_SSILNSO_5MajorE0ELSQ_0ELNSO_7ScaleInE1ELSR_1EEEEEENS4_6LayoutINS5_IJNSA_ILi2EEESB_SB_EEENS5_IJSB_NSA_ILi0EEESX_EEEEENS5_IJNS4_10UnderscoreES10_S10_EEEEENS4_13SM90_TMA_LOADENS4_14ComposedLayoutINS4_7SwizzleILi3ELi4ELi3EEENS4_18smem_ptr_flag_bitsILi16EEENSU_INS5_IJNSA_ILi8EEESH_EEENS5_IJSH_SB_EEEEEEEvNS4_8identityES13_S1D_vS1E_EENS_8epilogue10collective6detail29Sm90TmaWarpSpecializedAdapterINS1H_15DefaultEpilogueISJ_SK_SK_NS1G_6thread17LinearCombinationISJ_Li1EffLNS1L_9ScaleType4KindE0ELNS_15FloatRoundStyleE2ESJ_EENS1_15EpilogueDefaultEEEEEvvEEEEvNT_6ParamsE,"",@"SHT_CUDA_INFO"
	.sectionflags	@""
	.align	4


	//----- nvinfo : EIATTR_CUDA_API_VERSION
	.align		4
        /*0000*/ 	.byte	0x04, 0x37
        /*0002*/ 	.short	(.L_21 - .L_20)
.L_20:
        /*0004*/ 	.word	0x00000082


	//----- nvinfo : EIATTR_KPARAM_INFO
	.align		4
.L_21:
        /*0008*/ 	.byte	0x04, 0x17
        /*000a*/ 	.short	(.L_23 - .L_22)
.L_22:
        /*000c*/ 	.word	0x00000000
        /*0010*/ 	.short	0x0000
        /*0012*/ 	.short	0x0070
        /*0014*/ 	.byte	0x00, 0xf0, 0x01, 0x10


	//----- nvinfo : EIATTR_SPARSE_MMA_MASK
	.align		4
.L_23:
        /*0018*/ 	.byte	0x03, 0x50
        /*001a*/ 	.short	0x0000


	//----- nvinfo : EIATTR_MAXREG_COUNT
	.align		4
        /*001c*/ 	.byte	0x03, 0x1b
        /*001e*/ 	.short	0x00a8


	//----- nvinfo : EIATTR_NUM_BARRIERS
	.align		4
        /*0020*/ 	.byte	0x02, 0x4c
        /*0022*/ 	.byte	0x01
	.zero		1


	//----- nvinfo : EIATTR_EXTERNS
	.align		4
        /*0024*/ 	.byte	0x04, 0x0f
        /*0026*/ 	.short	(.L_25 - .L_24)


	//   ....[0]....
	.align		4
.L_24:
        /*0028*/ 	.word	index@(__assertfail)


	//----- nvinfo : EIATTR_MERCURY_ISA_VERSION
	.align		4
.L_25:
        /*002c*/ 	.byte	0x03, 0x5f
        /*002e*/ 	.short	0x0101


	//----- nvinfo : EIATTR_INT_WARP_WIDE_INSTR_OFFSETS
	.align		4
        /*0030*/ 	.byte	0x04, 0x31
        /*0032*/ 	.short	(.L_27 - .L_26)


	//   ....[0]....
.L_26:
        /*0034*/ 	.word	0x00000430


	//   ....[1]....
        /*0038*/ 	.word	0x00000440


	//   ....[2]....
        /*003c*/ 	.word	0x00000500


	//----- nvinfo : EIATTR_COOP_GROUP_MASK_REGIDS
	.align		4
.L_27:
        /*0040*/ 	.byte	0x04, 0x29
        /*0042*/ 	.short	(.L_29 - .L_28)


	//   ....[0]....
.L_28:
        /*0044*/ 	.word	0xffffffff


	//   ....[1]....
        /*0048*/ 	.word	0xffffffff


	//   ....[2]....
        /*004c*/ 	.word	0xffffffff


	//   ....[3]....
        /*0050*/ 	.word	0xffffffff


	//   ....[4]....
        /*0054*/ 	.word	0xffffffff


	//----- nvinfo : EIATTR_COOP_GROUP_INSTR_OFFSETS
	.align		4
.L_29:
        /*0058*/ 	.byte	0x04, 0x28
        /*005a*/ 	.short	(.L_31 - .L_30)


	//   ....[0]....
.L_30:
        /*005c*/ 	.word	0x00000060


	//   ....[1]....
        /*0060*/ 	.word	0x00000070


	//   ....[2]....
        /*0064*/ 	.word	0x00000130


	//   ....[3]....
        /*0068*/ 	.word	0x00000300


	//   ....[4]....
        /*006c*/ 	.word	0x00001210


	//----- nvinfo : EIATTR_REG_RECONFIG
	.align		4
.L_31:
        /*0070*/ 	.byte	0x01, 0x54
	.zero		2


	//----- nvinfo : EIATTR_SYSCALL_OFFSETS
	.align		4
        /*0074*/ 	.byte	0x04, 0x46
        /*0076*/ 	.short	(.L_33 - .L_32)


	//   ....[0]....
.L_32:
        /*0078*/ 	.word	0x00001400


	//----- nvinfo : EIATTR_MBARRIER_INSTR_OFFSETS
	.align		4
.L_33:
        /*007c*/ 	.byte	0x04, 0x39
        /*007e*/ 	.short	(.L_35 - .L_34)


	//   ....[0]....
.L_34:
        /*0080*/ 	.word	0x00000230
        /*0084*/ 	.word	0x000000ff
        /*0088*/ 	.word	0x00000000
        /*008c*/ 	.short	0x0100
        /*008e*/ 	.byte	0x08
	.zero		1


	//   ....[1]....
        /*0090*/ 	.word	0x00000240
        /*0094*/ 	.word	0x000000ff
        /*0098*/ 	.word	0x00000030
        /*009c*/ 	.short	0x0100
        /*009e*/ 	.byte	0x08
	.zero		1


	//   ....[2]....
        /*00a0*/ 	.word	0x00000250
        /*00a4*/ 	.word	0x000000ff
        /*00a8*/ 	.word	0x00000008
        /*00ac*/ 	.short	0x0100
        /*00ae*/ 	.byte	0x08
	.zero		1


	//   ....[3]....
        /*00b0*/ 	.word	0x00000260
        /*00b4*/ 	.word	0x000000ff
        /*00b8*/ 	.word	0x00000038
        /*00bc*/ 	.short	0x0100
        /*00be*/ 	.byte	0x08
	.zero		1


	//   ....[4]....
        /*00c0*/ 	.word	0x00000270
        /*00c4*/ 	.word	0x000000ff
        /*00c8*/ 	.word	0x00000010
        /*00cc*/ 	.short	0x0100
        /*00ce*/ 	.byte	0x08
	.zero		1


	//   ....[5]....
        /*00d0*/ 	.word	0x00000280
        /*00d4*/ 	.word	0x000000ff
        /*00d8*/ 	.word	0x00000040
        /*00dc*/ 	.short	0x0100
        /*00de*/ 	.byte	0x08
	.zero		1


	//   ....[6]....
        /*00e0*/ 	.word	0x00000290
        /*00e4*/ 	.word	0x000000ff
        /*00e8*/ 	.word	0x00000018
        /*00ec*/ 	.short	0x0100
        /*00ee*/ 	.byte	0x08
	.zero		1


	//   ....[7]....
        /*00f0*/ 	.word	0x000002a0
        /*00f4*/ 	.word	0x000000ff
        /*00f8*/ 	.word	0x00000048
        /*00fc*/ 	.short	0x0100
        /*00fe*/ 	.byte	0x08
	.zero		1


	//   ....[8]....
        /*0100*/ 	.word	0x000002b0
        /*0104*/ 	.word	0x000000ff
        /*0108*/ 	.word	0x00000020
        /*010c*/ 	.short	0x0100
        /*010e*/ 	.byte	0x08
	.zero		1


	//   ....[9]....
        /*0110*/ 	.word	0x000002c0
        /*0114*/ 	.word	0x000000ff
        /*0118*/ 	.word	0x00000050
        /*011c*/ 	.short	0x0100
        /*011e*/ 	.byte	0x08
	.zero		1


	//   ....[10]....
        /*0120*/ 	.word	0x000002d0
        /*0124*/ 	.word	0x000000ff
        /*0128*/ 	.word	0x00000028
        /*012c*/ 	.short	0x0100
        /*012e*/ 	.byte	0x08
	.zero		1


	//   ....[11]....
        /*0130*/ 	.word	0x000002e0
        /*0134*/ 	.word	0x000000ff
        /*0138*/ 	.word	0x00000058
        /*013c*/ 	.short	0x0100
        /*013e*/ 	.byte	0x08
	.zero		1


	//   ....[12]....
        /*0140*/ 	.word	0x00000580
        /*0144*/ 	.word	0x000000ff
        /*0148*/ 	.word	0x00000070
        /*014c*/ 	.short	0x0100
        /*014e*/ 	.byte	0x08
	.zero		1


	//   ....[13]....
        /*0150*/ 	.word	0x00000600
        /*0154*/ 	.word	0x000000ff
        /*0158*/ 	.word	0x00000078
        /*015c*/ 	.short	0x0100
        /*015e*/ 	.byte	0x08
	.zero		1


	//   ....[14]....
        /*0160*/ 	.word	0x00001480
        /*0164*/ 	.word	0x00000003
        /*0168*/ 	.word	0x00000000
        /*016c*/ 	.short	0x010a
        /*016e*/ 	.byte	0x3f
	.zero		1


	//   ....[15]....
        /*0170*/ 	.word	0x000014e0
        /*0174*/ 	.word	0x00000003
        /*0178*/ 	.word	0x00000000
        /*017c*/ 	.short	0x010a
        /*017e*/ 	.byte	0x3f
	.zero		1


	//   ....[16]....
        /*0180*/ 	.word	0x00001970
        /*0184*/ 	.word	0x000000ff
        /*0188*/ 	.word	0x00000000
        /*018c*/ 	.short	0x010a
        /*018e*/ 	.byte	0x08
	.zero		1


	//   ....[17]....
        /*0190*/ 	.word	0x000019b0
        /*0194*/ 	.word	0x000000ff
        /*0198*/ 	.word	0x00000000
        /*019c*/ 	.short	0x010a
        /*019e*/ 	.byte	0x08
	.zero		1


	//   ....[18]....
        /*01a0*/ 	.word	0x00001d50
        /*01a4*/ 	.word	0x000000ff
        /*01a8*/ 	.word	0x00000000
        /*01ac*/ 	.short	0x0101
        /*01ae*/ 	.byte	0x07
	.zero		1


	//   ....[19]....
        /*01b0*/ 	.word	0x00001f30
        /*01b4*/ 	.word	0x000000ff
        /*01b8*/ 	.word	0x00000000
        /*01bc*/ 	.short	0x0101
        /*01be*/ 	.byte	0x06
	.zero		1


	//   ....[20]....
        /*01c0*/ 	.word	0x00009b00
        /*01c4*/ 	.word	0x0000000e
        /*01c8*/ 	.word	0x00000030
        /*01cc*/ 	.short	0x010a
        /*01ce*/ 	.byte	0x3f
	.zero		1


	//   ....[21]....
        /*01d0*/ 	.word	0x00009e90
        /*01d4*/ 	.word	0x00000006
        /*01d8*/ 	.word	0x00000078
        /*01dc*/ 	.short	0x0101
        /*01de*/ 	.byte	0x3f
	.zero		1


	//   ....[22]....
        /*01e0*/ 	.word	0x0000a5b0
        /*01e4*/ 	.word	0x00000007
        /*01e8*/ 	.word	0x00000000
        /*01ec*/ 	.short	0x010a
        /*01ee*/ 	.byte	0x3f
	.zero		1


	//   ....[23]....
        /*01f0*/ 	.word	0x0000a630
        /*01f4*/ 	.word	0x00000009
        /*01f8*/ 	.word	0x00000000
        /*01fc*/ 	.short	0x010a
        /*01fe*/ 	.byte	0x3f
	.zero		1


	//   ....[24]....
        /*0200*/ 	.word	0x0000a6c0
        /*0204*/ 	.word	0x00000006
        /*0208*/ 	.word	0x00000000
        /*020c*/ 	.short	0x010a
        /*020e*/ 	.byte	0x3f
	.zero		1


	//   ....[25]....
        /*0210*/ 	.word	0x0000a750
        /*0214*/ 	.word	0x00000009
        /*0218*/ 	.word	0x00000000
        /*021c*/ 	.short	0x010a
        /*021e*/ 	.byte	0x3f
	.zero		1


	//   ....[26]....
        /*0220*/ 	.word	0x0000a7e0
        /*0224*/ 	.word	0x00000006
        /*0228*/ 	.word	0x00000000
        /*022c*/ 	.short	0x010a
        /*022e*/ 	.byte	0x3f
	.zero		1


	//   ....[27]....
        /*0230*/ 	.word	0x0000a870
        /*0234*/ 	.word	0x00000003
        /*0238*/ 	.word	0x00000000
        /*023c*/ 	.short	0x010a
        /*023e*/ 	.byte	0x3f
	.zero		1


	//   ....[28]....
        /*0240*/ 	.word	0x0000a8d0
        /*0244*/ 	.word	0x00000003
        /*0248*/ 	.word	0x00000000
        /*024c*/ 	.short	0x010a
        /*024e*/ 	.byte	0x3f
	.zero		1


	//   ....[29]....
        /*0250*/ 	.word	0x0000a930
        /*0254*/ 	.word	0x00000004
        /*0258*/ 	.word	0x00000000
        /*025c*/ 	.short	0x010a
        /*025e*/ 	.byte	0x3f
	.zero		1


	//   ....[30]....
        /*0260*/ 	.word	0x0000aa00
        /*0264*/ 	.word	0x0000000e
        /*0268*/ 	.word	0x00000030
        /*026c*/ 	.short	0x010a
        /*026e*/ 	.byte	0x3f
	.zero		1


	//   ....[31]....
        /*0270*/ 	.word	0x0000aad0
        /*0274*/ 	.word	0x00000007
        /*0278*/ 	.word	0x00000000
        /*027c*/ 	.short	0x010a
        /*027e*/ 	.byte	0x3f
	.zero		1


	//   ....[32]....
        /*0280*/ 	.word	0x0000ab20
        /*0284*/ 	.word	0x00000009
        /*0288*/ 	.word	0x00000000
        /*028c*/ 	.short	0x010a
        /*028e*/ 	.byte	0x3f
	.zero		1


	//   ....[33]....
        /*0290*/ 	.word	0x0000ab70
        /*0294*/ 	.word	0x00000006
        /*0298*/ 	.word	0x00000000
        /*029c*/ 	.short	0x010a
        /*029e*/ 	.byte	0x3f
	.zero		1


	//   ....[34]....
        /*02a0*/ 	.word	0x0000abc0
        /*02a4*/ 	.word	0x00000009
        /*02a8*/ 	.word	0x00000000
        /*02ac*/ 	.short	0x010a
        /*02ae*/ 	.byte	0x3f
	.zero		1


	//   ....[35]....
        /*02b0*/ 	.word	0x0000ac10
        /*02b4*/ 	.word	0x00000006
        /*02b8*/ 	.word	0x00000000
        /*02bc*/ 	.short	0x010a
        /*02be*/ 	.byte	0x3f
	.zero		1


	//----- nvinfo : EIATTR_NUM_MBARRIERS
	.align		4
.L_35:
        /*02c0*/ 	.byte	0x03, 0x38
        /*02c2*/ 	.short	0x000e


	//----- nvinfo : EIATTR_EXIT_INSTR_OFFSETS
	.align		4
        /*02c4*/ 	.byte	0x04, 0x1c
        /*02c6*/ 	.short	(.L_37 - .L_36)


	//   ....[0]....
.L_36:
        /*02c8*/ 	.word	0x000006a0


	//   ....[1]....
        /*02cc*/ 	.word	0x00000f70


	//   ....[2]....
        /*02d0*/ 	.word	0x000091e0


	//   ....[3]....
        /*02d4*/ 	.word	0x00009810


	//   ....[4]....
        /*02d8*/ 	.word	0x0000a8c0


	//----- nvinfo : EIATTR_MAX_THREADS
	.align		4
.L_37:
        /*02dc*/ 	.byte	0x04, 0x05
        /*02de*/ 	.short	(.L_39 - .L_38)
.L_38:
        /*02e0*/ 	.word	0x00000180
        /*02e4*/ 	.word	0x00000001
        /*02e8*/ 	.word	0x00000001


	//----- nvinfo : EIATTR_CRS_STACK_SIZE
	.align		4
.L_39:
        /*02ec*/ 	.byte	0x04, 0x1e
        /*02ee*/ 	.short	(.L_41 - .L_40)
.L_40:
        /*02f0*/ 	.word	0x00000000


	//----- nvinfo : EIATTR_CBANK_PARAM_SIZE
	.align		4
.L_41:
        /*02f4*/ 	.byte	0x03, 0x19
        /*02f6*/ 	.short	0x0470


	//----- nvinfo : EIATTR_PARAM_CBANK
	.align		4
        /*02f8*/ 	.byte	0x04, 0x0a
        /*02fa*/ 	.short	(.L_43 - .L_42)
	.align		4
.L_42:
        /*02fc*/ 	.word	index@(.nv.constant0._ZN7cutlass13device_kernelINS_4gemm6kernel13GemmUniversalIN4cute5tupleIJiiiiEEENS1_10collective13CollectiveMmaINS1_34MainloopSm90TmaGmmaWarpSpecializedILi6ENS5_IJNS4_1CILi1EEESB_SB_EEENS1_35KernelTmaWarpSpecializedCooperativeEEENS5_IJNSA_ILi192EEENSA_ILi96EEENSA_ILi64EEEEEENS_10bfloat16_tENS5_IJlSB_lEEESJ_SK_NS4_8TiledMMAINS4_8MMA_AtomIJNS4_4SM904GMMA27MMA_64x96x16_F32BF16BF16_SSILNSO_5MajorE0ELSQ_0ELNSO_7ScaleInE1ELSR_1EEEEEENS4_6LayoutINS5_IJNSA_ILi2EEESB_SB_EEENS5_IJSB_NSA_ILi0EEESX_EEEEENS5_IJNS4_10UnderscoreES10_S10_EEEEENS4_13SM90_TMA_LOADENS4_14ComposedLayoutINS4_7SwizzleILi3ELi4ELi3EEENS4_18smem_ptr_flag_bitsILi16EEENSU_INS5_IJNSA_ILi8EEESH_EEENS5_IJSH_SB_EEEEEEEvNS4_8identityES13_S1D_vS1E_EENS_8epilogue10collective6detail29Sm90TmaWarpSpecializedAdapterINS1H_15DefaultEpilogueISJ_SK_SK_NS1G_6thread17LinearCombinationISJ_Li1EffLNS1L_9ScaleType4KindE0ELNS_15FloatRoundStyleE2ESJ_EENS1_15EpilogueDefaultEEEEEvvEEEEvNT_6ParamsE)
        /*0300*/ 	.short	0x0210
        /*0302*/ 	.short	0x0470


	//----- nvinfo : EIATTR_SW_WAR
	.align		4
.L_43:
        /*0304*/ 	.byte	0x04, 0x36
        /*0306*/ 	.short	(.L_45 - .L_44)
.L_44:
        /*0308*/ 	.word	0x00000008
.L_45:


//--------------------- .nv.callgraph             --------------------------
	.section	.nv.callgraph,"",@"SHT_CUDA_CALLGRAPH"
	.align	4
	.sectionentsize	8
	.align		4
        /*0000*/ 	.word	0x00000000
	.align		4
        /*0004*/ 	.word	0xffffffff
	.align		4
        /*0008*/ 	.word	index@(_ZN7cutlass13device_kernelINS_4gemm6kernel13GemmUniversalIN4cute5tupleIJiiiiEEENS1_10collective13CollectiveMmaINS1_34MainloopSm90TmaGmmaWarpSpecializedILi6ENS5_IJNS4_1CILi1EEESB_SB_EEENS1_35KernelTmaWarpSpecializedCooperativeEEENS5_IJNSA_ILi192EEENSA_ILi96EEENSA_ILi64EEEEEENS_10bfloat16_tENS5_IJlSB_lEEESJ_SK_NS4_8TiledMMAINS4_8MMA_AtomIJNS4_4SM904GMMA27MMA_64x96x16_F32BF16BF16_SSILNSO_5MajorE0ELSQ_0ELNSO_7ScaleInE1ELSR_1EEEEEENS4_6LayoutINS5_IJNSA_ILi2EEESB_SB_EEENS5_IJSB_NSA_ILi0EEESX_EEEEENS5_IJNS4_10UnderscoreES10_S10_EEEEENS4_13SM90_TMA_LOADENS4_14ComposedLayoutINS4_7SwizzleILi3ELi4ELi3EEENS4_18smem_ptr_flag_bitsILi16EEENSU_INS5_IJNSA_ILi8EEESH_EEENS5_IJSH_SB_EEEEEEEvNS4_8identityES13_S1D_vS1E_EENS_8epilogue10collective6detail29Sm90TmaWarpSpecializedAdapterINS1H_15DefaultEpilogueISJ_SK_SK_NS1G_6thread17LinearCombinationISJ_Li1EffLNS1L_9ScaleType4KindE0ELNS_15FloatRoundStyleE2ESJ_EENS1_15EpilogueDefaultEEEEEvvEEEEvNT_6ParamsE)
	.align		4
        /*000c*/ 	.word	index@(__assertfail)
	.align		4
        /*0010*/ 	.word	0x00000000
	.align		4
        /*0014*/ 	.word	0xfffffffe
	.align		4
        /*0018*/ 	.word	0x00000000
	.align		4
        /*001c*/ 	.word	0xfffffffd
	.align		4
        /*0020*/ 	.word	0x00000000
	.align		4
        /*0024*/ 	.word	0xfffffffc


//--------------------- .nv.constant4             --------------------------
	.section	.nv.constant4,"a",@progbits
	.align	8
	.align		8
.nv.constant4:
        /*0000*/ 	.dword	__assertfail
	.align		8
        /*0008*/ 	.dword	__unnamed_1
	.align		8
        /*0010*/ 	.dword	_ZN39_INTERNAL_c0fdd128_4_k_cu_6c25a40b_37474cuda3std3__45__cpo5beginE
	.align		8
        /*0018*/ 	.dword	_ZN39_INTERNAL_c0fdd128_4_k_cu_6c25a40b_37474cuda3std3__45__cpo3endE
	.align		8
        /*0020*/ 	.dword	_ZN39_INTERNAL_c0fdd128_4_k_cu_6c25a40b_37474cuda3std3__45__cpo6cbeginE
	.align		8
        /*0028*/ 	.dword	_ZN39_INTERNAL_c0fdd128_4_k_cu_6c25a40b_37474cuda3std3__45__cpo4cendE
	.align		8
        /*0030*/ 	.dword	_ZN39_INTERNAL_c0fdd128_4_k_cu_6c25a40b_37474cuda3std3__441_GLOBAL__N__c0fdd128_4_k_cu_6c25a40b_37476ignoreE
	.align		8
        /*0038*/ 	.dword	_ZN39_INTERNAL_c0fdd128_4_k_cu_6c25a40b_37474cuda3std3__419piecewise_constructE
	.align		8
        /*0040*/ 	.dword	_ZN39_INTERNAL_c0fdd128_4_k_cu_6c25a40b_37474cuda3std3__48in_placeE
	.align		8
        /*0048*/ 	.dword	_ZN39_INTERNAL_c0fdd128_4_k_cu_6c25a40b_37474cuda3std6ranges3__45__cpo4swapE
	.align		8
        /*0050*/ 	.dword	_ZN39_INTERNAL_c0fdd128_4_k_cu_6c25a40b_37474cuda3std6ranges3__45__cpo9iter_moveE
	.align		8
        /*0058*/ 	.dword	_ZN39_INTERNAL_c0fdd128_4_k_cu_6c25a40b_37474cute7productE
	.align		8
        /*0060*/ 	.dword	_ZN39_INTERNAL_c0fdd128_4_k_cu_6c25a40b_37474cute1_E
	.align		8
        /*0068*/ 	.dword	$str$22
	.align		8
        /*0070*/ 	.dword	$str$23


//--------------------- .text._ZN7cutlass13device_kernelINS_4gemm6kernel13GemmUniversalIN4cute5tupleIJiiiiEEENS1_10collective13CollectiveMmaINS1_34MainloopSm90TmaGmmaWarpSpecializedILi6ENS5_IJNS4_1CILi1EEESB_SB_EEENS1_35KernelTmaWarpSpecializedCooperativeEEENS5_IJNSA_ILi192EEENSA_ILi96EEENSA_ILi64EEEEEENS_10bfloat16_tENS5_IJlSB_lEEESJ_SK_NS4_8TiledMMAINS4_8MMA_AtomIJNS4_4SM904GMMA27MMA_64x96x16_F32BF16BF16_SSILNSO_5MajorE0ELSQ_0ELNSO_7ScaleInE1ELSR_1EEEEEENS4_6LayoutINS5_IJNSA_ILi2EEESB_SB_EEENS5_IJSB_NSA_ILi0EEESX_EEEEENS5_IJNS4_10UnderscoreES10_S10_EEEEENS4_13SM90_TMA_LOADENS4_14ComposedLayoutINS4_7SwizzleILi3ELi4ELi3EEENS4_18smem_ptr_flag_bitsILi16EEENSU_INS5_IJNSA_ILi8EEESH_EEENS5_IJSH_SB_EEEEEEEvNS4_8identityES13_S1D_vS1E_EENS_8epilogue10collective6detail29Sm90TmaWarpSpecializedAdapterINS1H_15DefaultEpilogueISJ_SK_SK_NS1G_6thread17LinearCombinationISJ_Li1EffLNS1L_9ScaleType4KindE0ELNS_15FloatRoundStyleE2ESJ_EENS1_15EpilogueDefaultEEEEEvvEEEEvNT_6ParamsE --------------------------
	.section	.text._ZN7cutlass13device_kernelINS_4gemm6kernel13GemmUniversalIN4cute5tupleIJiiiiEEENS1_10collective13CollectiveMmaINS1_34MainloopSm90TmaGmmaWarpSpecializedILi6ENS5_IJNS4_1CILi1EEESB_SB_EEENS1_35KernelTmaWarpSpecializedCooperativeEEENS5_IJNSA_ILi192EEENSA_ILi96EEENSA_ILi64EEEEEENS_10bfloat16_tENS5_IJlSB_lEEESJ_SK_NS4_8TiledMMAINS4_8MMA_AtomIJNS4_4SM904GMMA27MMA_64x96x16_F32BF16BF16_SSILNSO_5MajorE0ELSQ_0ELNSO_7ScaleInE1ELSR_1EEEEEENS4_6LayoutINS5_IJNSA_ILi2EEESB_SB_EEENS5_IJSB_NSA_ILi0EEESX_EEEEENS5_IJNS4_10UnderscoreES10_S10_EEEEENS4_13SM90_TMA_LOADENS4_14ComposedLayoutINS4_7SwizzleILi3ELi4ELi3EEENS4_18smem_ptr_flag_bitsILi16EEENSU_INS5_IJNSA_ILi8EEESH_EEENS5_IJSH_SB_EEEEEEEvNS4_8identityES13_S1D_vS1E_EENS_8epilogue10collective6detail29Sm90TmaWarpSpecializedAdapterINS1H_15DefaultEpilogueISJ_SK_SK_NS1G_6thread17LinearCombinationISJ_Li1EffLNS1L_9ScaleType4KindE0ELNS_15FloatRoundStyleE2ESJ_EENS1_15EpilogueDefaultEEEEEvvEEEEvNT_6ParamsE,"ax",@progbits
	.align	128
.text._ZN7cutlass13device_kernelINS_4gemm6kernel13GemmUniversalIN4cute5tupleIJiiiiEEENS1_10collective13CollectiveMmaINS1_34MainloopSm90TmaGmmaWarpSpecializedILi6ENS5_IJNS4_1CILi1EEESB_SB_EEENS1_35KernelTmaWarpSpecializedCooperativeEEENS5_IJNSA_ILi192EEENSA_ILi96EEENSA_ILi64EEEEEENS_10bfloat16_tENS5_IJlSB_lEEESJ_SK_NS4_8TiledMMAINS4_8MMA_AtomIJNS4_4SM904GMMA27MMA_64x96x16_F32BF16BF16_SSILNSO_5MajorE0ELSQ_0ELNSO_7ScaleInE1ELSR_1EEEEEENS4_6LayoutINS5_IJNSA_ILi2EEESB_SB_EEENS5_IJSB_NSA_ILi0EEESX_EEEEENS5_IJNS4_10UnderscoreES10_S10_EEEEENS4_13SM90_TMA_LOADENS4_14ComposedLayoutINS4_7SwizzleILi3ELi4ELi3EEENS4_18smem_ptr_flag_bitsILi16EEENSU_INS5_IJNSA_ILi8EEESH_EEENS5_IJSH_SB_EEEEEEEvNS4_8identityES13_S1D_vS1E_EENS_8epilogue10collective6detail29Sm90TmaWarpSpecializedAdapterINS1H_15DefaultEpilogueISJ_SK_SK_NS1G_6thread17LinearCombinationISJ_Li1EffLNS1L_9ScaleType4KindE0ELNS_15FloatRoundStyleE2ESJ_EENS1_15EpilogueDefaultEEEEEvvEEEEvNT_6ParamsE:
        .type           _ZN7cutlass13device_kernelINS_4gemm6kernel13GemmUniversalIN4cute5tupleIJiiiiEEENS1_10collective13CollectiveMmaINS1_34MainloopSm90TmaGmmaWarpSpecializedILi6ENS5_IJNS4_1CILi1EEESB_SB_EEENS1_35KernelTmaWarpSpecializedCooperativeEEENS5_IJNSA_ILi192EEENSA_ILi96EEENSA_ILi64EEEEEENS_10bfloat16_tENS5_IJlSB_lEEESJ_SK_NS4_8TiledMMAINS4_8MMA_AtomIJNS4_4SM904GMMA27MMA_64x96x16_F32BF16BF16_SSILNSO_5MajorE0ELSQ_0ELNSO_7ScaleInE1ELSR_1EEEEEENS4_6LayoutINS5_IJNSA_ILi2EEESB_SB_EEENS5_IJSB_NSA_ILi0EEESX_EEEEENS5_IJNS4_10UnderscoreES10_S10_EEEEENS4_13SM90_TMA_LOADENS4_14ComposedLayoutINS4_7SwizzleILi3ELi4ELi3EEENS4_18smem_ptr_flag_bitsILi16EEENSU_INS5_IJNSA_ILi8EEESH_EEENS5_IJSH_SB_EEEEEEEvNS4_8identityES13_S1D_vS1E_EENS_8epilogue10collective6detail29Sm90TmaWarpSpecializedAdapterINS1H_15DefaultEpilogueISJ_SK_SK_NS1G_6thread17LinearCombinationISJ_Li1EffLNS1L_9ScaleType4KindE0ELNS_15FloatRoundStyleE2ESJ_EENS1_15EpilogueDefaultEEEEEvvEEEEvNT_6ParamsE,@function
        .size           _ZN7cutlass13device_kernelINS_4gemm6kernel13GemmUniversalIN4cute5tupleIJiiiiEEENS1_10collective13CollectiveMmaINS1_34MainloopSm90TmaGmmaWarpSpecializedILi6ENS5_IJNS4_1CILi1EEESB_SB_EEENS1_35KernelTmaWarpSpecializedCooperativeEEENS5_IJNSA_ILi192EEENSA_ILi96EEENSA_ILi64EEEEEENS_10bfloat16_tENS5_IJlSB_lEEESJ_SK_NS4_8TiledMMAINS4_8MMA_AtomIJNS4_4SM904GMMA27MMA_64x96x16_F32BF16BF16_SSILNSO_5MajorE0ELSQ_0ELNSO_7ScaleInE1ELSR_1EEEEEENS4_6LayoutINS5_IJNSA_ILi2EEESB_SB_EEENS5_IJSB_NSA_ILi0EEESX_EEEEENS5_IJNS4_10UnderscoreES10_S10_EEEEENS4_13SM90_TMA_LOADENS4_14ComposedLayoutINS4_7SwizzleILi3ELi4ELi3EEENS4_18smem_ptr_flag_bitsILi16EEENSU_INS5_IJNSA_ILi8EEESH_EEENS5_IJSH_SB_EEEEEEEvNS4_8identityES13_S1D_vS1E_EENS_8epilogue10collective6detail29Sm90TmaWarpSpecializedAdapterINS1H_15DefaultEpilogueISJ_SK_SK_NS1G_6thread17LinearCombinationISJ_Li1EffLNS1L_9ScaleType4KindE0ELNS_15FloatRoundStyleE2ESJ_EENS1_15EpilogueDefaultEEEEEvvEEEEvNT_6ParamsE,(.L_x_262 - _ZN7cutlass13device_kernelINS_4gemm6kernel13GemmUniversalIN4cute5tupleIJiiiiEEENS1_10collective13CollectiveMmaINS1_34MainloopSm90TmaGmmaWarpSpecializedILi6ENS5_IJNS4_1CILi1EEESB_SB_EEENS1_35KernelTmaWarpSpecializedCooperativeEEENS5_IJNSA_ILi192EEENSA_ILi96EEENSA_ILi64EEEEEENS_10bfloat16_tENS5_IJlSB_lEEESJ_SK_NS4_8TiledMMAINS4_8MMA_AtomIJNS4_4SM904GMMA27MMA_64x96x16_F32BF16BF16_SSILNSO_5MajorE0ELSQ_0ELNSO_7ScaleInE1ELSR_1EEEEEENS4_6LayoutINS5_IJNSA_ILi2EEESB_SB_EEENS5_IJSB_NSA_ILi0EEESX_EEEEENS5_IJNS4_10UnderscoreES10_S10_EEEEENS4_13SM90_TMA_LOADENS4_14ComposedLayoutINS4_7SwizzleILi3ELi4ELi3EEENS4_18smem_ptr_flag_bitsILi16EEENSU_INS5_IJNSA_ILi8EEESH_EEENS5_IJSH_SB_EEEEEEEvNS4_8identityES13_S1D_vS1E_EENS_8epilogue10collective6detail29Sm90TmaWarpSpecializedAdapterINS1H_15DefaultEpilogueISJ_SK_SK_NS1G_6thread17LinearCombinationISJ_Li1EffLNS1L_9ScaleType4KindE0ELNS_15FloatRoundStyleE2ESJ_EENS1_15EpilogueDefaultEEEEEvvEEEEvNT_6ParamsE)
        .other          _ZN7cutlass13device_kernelINS_4gemm6kernel13GemmUniversalIN4cute5tupleIJiiiiEEENS1_10collective13CollectiveMmaINS1_34MainloopSm90TmaGmmaWarpSpecializedILi6ENS5_IJNS4_1CILi1EEESB_SB_EEENS1_35KernelTmaWarpSpecializedCooperativeEEENS5_IJNSA_ILi192EEENSA_ILi96EEENSA_ILi64EEEEEENS_10bfloat16_tENS5_IJlSB_lEEESJ_SK_NS4_8TiledMMAINS4_8MMA_AtomIJNS4_4SM904GMMA27MMA_64x96x16_F32BF16BF16_SSILNSO_5MajorE0ELSQ_0ELNSO_7ScaleInE1ELSR_1EEEEEENS4_6LayoutINS5_IJNSA_ILi2EEESB_SB_EEENS5_IJSB_NSA_ILi0EEESX_EEEEENS5_IJNS4_10UnderscoreES10_S10_EEEEENS4_13SM90_TMA_LOADENS4_14ComposedLayoutINS4_7SwizzleILi3ELi4ELi3EEENS4_18smem_ptr_flag_bitsILi16EEENSU_INS5_IJNSA_ILi8EEESH_EEENS5_IJSH_SB_EEEEEEEvNS4_8identityES13_S1D_vS1E_EENS_8epilogue10collective6detail29Sm90TmaWarpSpecializedAdapterINS1H_15DefaultEpilogueISJ_SK_SK_NS1G_6thread17LinearCombinationISJ_Li1EffLNS1L_9ScaleType4KindE0ELNS_15FloatRoundStyleE2ESJ_EENS1_15EpilogueDefaultEEEEEvvEEEEvNT_6ParamsE,@"STO_CUDA_ENTRY STV_DEFAULT"
_ZN7cutlass13device_kernelINS_4gemm6kernel13GemmUniversalIN4cute5tupleIJiiiiEEENS1_10collective13CollectiveMmaINS1_34MainloopSm90TmaGmmaWarpSpecializedILi6ENS5_IJNS4_1CILi1EEESB_SB_EEENS1_35KernelTmaWarpSpecializedCooperativeEEENS5_IJNSA_ILi192EEENSA_ILi96EEENSA_ILi64EEEEEENS_10bfloat16_tENS5_IJlSB_lEEESJ_SK_NS4_8TiledMMAINS4_8MMA_AtomIJNS4_4SM904GMMA27MMA_64x96x16_F32BF16BF16_SSILNSO_5MajorE0ELSQ_0ELNSO_7ScaleInE1ELSR_1EEEEEENS4_6LayoutINS5_IJNSA_ILi2EEESB_SB_EEENS5_IJSB_NSA_ILi0EEESX_EEEEENS5_IJNS4_10UnderscoreES10_S10_EEEEENS4_13SM90_TMA_LOADENS4_14ComposedLayoutINS4_7SwizzleILi3ELi4ELi3EEENS4_18smem_ptr_flag_bitsILi16EEENSU_INS5_IJNSA_ILi8EEESH_EEENS5_IJSH_SB_EEEEEEEvNS4_8identityES13_S1D_vS1E_EENS_8epilogue10collective6detail29Sm90TmaWarpSpecializedAdapterINS1H_15DefaultEpilogueISJ_SK_SK_NS1G_6thread17LinearCombinationISJ_Li1EffLNS1L_9ScaleType4KindE0ELNS_15FloatRoundStyleE2ESJ_EENS1_15EpilogueDefaultEEEEEvvEEEEvNT_6ParamsE:
[----:B------:R-:W0:Y:S01]  /*0000*/  LDC R1, c[0x0][0x28] ;  /* 0x00000a00ff017b82 */ /* 0x000e220000000800 */
[----:B------:R-:W1:Y:S01]  /*0010*/  S2R R3, SR_TID.X ;  /* 0x0000000000037919 */ /* 0x000e620000002100 */
[----:B------:R-:W-:Y:S01]  /*0020*/  ELECT P0, URZ, PT ;  /* 0x00000000003f782f */ /* 0x000fe20003800000 */
[----:B------:R-:W-:Y:S01]  /*0030*/  BSSY B0, `(.L_x_0) ;  /* 0x000000f000007945 */ /* 0x000fe20003800000 */
[--C-:B-1----:R-:W-:Y:S02]  /*0040*/  SHF.R.U32.HI R0, RZ, 0x5, R3.reuse ;  /* 0x00000005ff007819 */ /* 0x102fe40000011603 */
[----:B------:R-:W-:-:S03]  /*0050*/  SHF.R.U32.HI R14, RZ, 0x7, R3 ;  /* 0x00000007ff0e7819 */ /* 0x000fc60000011603 */
[----:B------:R-:W1:Y:S04]  /*0060*/  SHFL.IDX PT, R4, R0, RZ, 0x1f ;  /* 0x00001fff00047589 */ /* 0x000e6800000e0000 */
[----:B------:R2:W3:Y:S01]  /*0070*/  SHFL.IDX PT, R10, R14, RZ, 0x1f ;  /* 0x00001fff0e0a7589 */ /* 0x0004e200000e0000 */
[----:B-1----:R-:W-:-:S13]  /*0080*/  ISETP.NE.OR P0, PT, R4, RZ, !P0 ;  /* 0x000000ff0400720c */ /* 0x002fda0004705670 */
[----:B0-23--:R-:W-:Y:S05]  /*0090*/  @P0 BRA `(.L_x_1) ;  /* 0x0000000000200947 */ /* 0x00dfea0003800000 */
[----:B------:R-:W-:Y:S02]  /*00a0*/  ULDC.64 UR4, c[0x0][0x198] ;  /* 0x0000660000047ab9 */ /* 0x000fe40000000a00 */
[----:B------:R-:W-:Y:S02]  /*00b0*/  UIADD3 UR6, UP0, UR4, 0xf0, URZ ;  /* 0x000000f004067890 */ /* 0x000fe4000ff1e03f */
[----:B------:R-:W-:Y:S02]  /*00c0*/  UIADD3 UR4, UP1, UR4, 0x1f0, URZ ;  /* 0x000001f004047890 */ /* 0x000fe4000ff3e03f */
[----:B------:R-:W-:Y:S02]  /*00d0*/  UIADD3.X UR7, URZ, UR5, URZ, UP0, !UPT ;  /* 0x000000053f077290 */ /* 0x000fe400087fe43f */
[----:B------:R-:W-:-:S07]  /*00e0*/  UIADD3.X UR5, URZ, UR5, URZ, UP1, !UPT ;  /* 0x000000053f057290 */ /* 0x000fce0008ffe43f */
[----:B------:R0:W-:Y:S02]  /*00f0*/  UTMACCTL.PF [UR6] ;  /* 0x00000000060079b9 */ /* 0x0001e40008040000 */
[----:B------:R0:W-:Y:S02]  /*0100*/  UTMACCTL.PF [UR4] ;  /* 0x00000000040079b9 */ /* 0x0001e40008040000 */
[----:B0-----:R-:W-:Y:S01]  /*0110*/  NOP ;  /* 0x0000000000007918 */ /* 0x001fe20000000000 */
.L_x_1:
[----:B------:R-:W-:Y:S05]  /*0120*/  BSYNC B0 ;  /* 0x0000000000007941 */ /* 0x000fea0003800000 */
.L_x_0:
[----:B------:R-:W0:Y:S02]  /*0130*/  SHFL.IDX PT, R2, R0, RZ, 0x1f ;  /* 0x00001fff00027589 */ /* 0x000e2400000e0000 */
[----:B0-----:R-:W-:-:S13]  /*0140*/  ISETP.NE.AND P0, PT, R2, RZ, PT ;  /* 0x000000ff0200720c */ /* 0x001fda0003f05270 */
[----:B------:R-:W-:Y:S05]  /*0150*/  @P0 BRA `(.L_x_2) ;  /* 0x0000000000680947 */ /* 0x000fea0003800000 */
[----:B------:R-:W0:Y:S01]  /*0160*/  S2UR UR8, SR_CgaCtaId ;  /* 0x00000000000879c3 */ /* 0x000e220000008800 */
[----:B------:R-:W-:Y:S01]  /*0170*/  UMOV UR4, 0x400 ;  /* 0x0000040000047882 */ /* 0x000fe20000000000 */
[----:B------:R-:W-:Y:S01]  /*0180*/  UMOV UR5, 0x1 ;  /* 0x0000000100057882 */ /* 0x000fe20000000000 */
[----:B------:R-:W-:Y:S01]  /*0190*/  UMOV UR6, 0x100 ;  /* 0x0000010000067882 */ /* 0x000fe20000000000 */
[----:B------:R-:W-:Y:S01]  /*01a0*/  ELECT P0, URZ, PT ;  /* 0x00000000003f782f */ /* 0x000fe20003800000 */
[----:B------:R-:W-:-:S04]  /*01b0*/  UIADD3 UR6, -UR6, 0x100000, URZ ;  /* 0x0010000006067890 */ /* 0x000fc8000fffe13f */
[----:B------:R-:W-:Y:S02]  /*01c0*/  USHF.L.U32 UR7, UR6, 0xb, URZ ;  /* 0x0000000b06077899 */ /* 0x000fe4000800063f */
[----:B------:R-:W-:Y:S02]  /*01d0*/  USHF.L.U32 UR6, UR6, 0x1, URZ ;  /* 0x0000000106067899 */ /* 0x000fe4000800063f */
[----:B0-----:R-:W-:Y:S02]  /*01e0*/  ULEA UR8, UR8, UR4, 0x18 ;  /* 0x0000000408087291 */ /* 0x001fe4000f8ec03f */
[----:B------:R-:W-:-:S04]  /*01f0*/  UIADD3 UR4, -UR5, 0x100000, URZ ;  /* 0x0010000005047890 */ /* 0x000fc8000fffe13f */
[----:B------:R-:W-:Y:S02]  /*0200*/  USHF.L.U32 UR5, UR4, 0xb, URZ ;  /* 0x0000000b04057899 */ /* 0x000fe4000800063f */
[----:B------:R-:W-:Y:S01]  /*0210*/  USHF.L.U32 UR4, UR4, 0x1, URZ ;  /* 0x0000000104047899 */ /* 0x000fe2000800063f */
[----:B------:R-:W0:Y:S11]  /*0220*/  FENCE.VIEW.ASYNC.S ;  /* 0x00000000000073c6 */ /* 0x000e360000000000 */
[----:B0-----:R0:W1:Y:S01]  /*0230*/  SYNCS.EXCH.64 URZ, [UR8], UR4 ;  /* 0x00000004083f75b2 */ /* 0x0010620008000100 */
[----:B------:R0:W2:Y:S01]  /*0240*/  SYNCS.EXCH.64 URZ, [UR8+0x30], UR6 ;  /* 0x00003006083f75b2 */ /* 0x0000a20008000100 */
[----:B------:R0:W3:Y:S01]  /*0250*/  SYNCS.EXCH.64 URZ, [UR8+0x8], UR4 ;  /* 0x00000804083f75b2 */ /* 0x0000e20008000100 */
[----:B------:R0:W4:Y:S01]  /*0260*/  SYNCS.EXCH.64 URZ, [UR8+0x38], UR6 ;  /* 0x00003806083f75b2 */ /* 0x0001220008000100 */
[----:B------:R0:W0:Y:S01]  /*0270*/  SYNCS.EXCH.64 URZ, [UR8+0x10], UR4 ;  /* 0x00001004083f75b2 */ /* 0x0000220008000100 */
[----:B------:R0:W0:Y:S01]  /*0280*/  SYNCS.EXCH.64 URZ, [UR8+0x40], UR6 ;  /* 0x00004006083f75b2 */ /* 0x0000220008000100 */
[----:B------:R0:W0:Y:S01]  /*0290*/  SYNCS.EXCH.64 URZ, [UR8+0x18], UR4 ;  /* 0x00001804083f75b2 */ /* 0x0000220008000100 */
[----:B------:R0:W0:Y:S01]  /*02a0*/  SYNCS.EXCH.64 URZ, [UR8+0x48], UR6 ;  /* 0x00004806083f75b2 */ /* 0x0000220008000100 */
[----:B------:R0:W0:Y:S01]  /*02b0*/  SYNCS.EXCH.64 URZ, [UR8+0x20], UR4 ;  /* 0x00002004083f75b2 */ /* 0x0000220008000100 */
[----:B------:R0:W0:Y:S01]  /*02c0*/  SYNCS.EXCH.64 URZ, [UR8+0x50], UR6 ;  /* 0x00005006083f75b2 */ /* 0x0000220008000100 */
[----:B------:R0:W0:Y:S01]  /*02d0*/  SYNCS.EXCH.64 URZ, [UR8+0x28], UR4 ;  /* 0x00002804083f75b2 */ /* 0x0000220008000100 */
[----:B------:R0:W0:Y:S01]  /*02e0*/  SYNCS.EXCH.64 URZ, [UR8+0x58], UR6 ;  /* 0x00005806083f75b2 */ /* 0x0000220008000100 */
[----:B------:R-:W-:Y:S01]  /*02f0*/  NOP ;  /* 0x0000000000007918 */ /* 0x000fe20000000000 */
.L_x_2:
[----:B------:R-:W5:Y:S01]  /*0300*/  SHFL.IDX PT, R0, R0, RZ, 0x1f ;  /* 0x00001fff00007589 */ /* 0x000f6200000e0000 */
[----:B------:R-:W-:Y:S01]  /*0310*/  ELECT P0, URZ, PT ;  /* 0x00000000003f782f */ /* 0x000fe20003800000 */
[----:B------:R-:W1:Y:S01]  /*0320*/  LDC R2, c[0x0][0x65c] ;  /* 0x00019700ff027b82 */ /* 0x000e620000000800 */
[----:B------:R-:W-:Y:S01]  /*0330*/  SHF.R.S32.HI R7, RZ, 0x1f, R4 ;  /* 0x0000001fff077819 */ /* 0x000fe20000011404 */
[----:B------:R-:W2:Y:S01]  /*0340*/  S2R R5, SR_CTAID.Y ;  /* 0x0000000000057919 */ /* 0x000ea20000002600 */
[----:B0-----:R-:W-:Y:S01]  /*0350*/  UMOV UR4, 0x20 ;  /* 0x0000002000047882 */ /* 0x001fe20000000000 */
[----:B------:R-:W-:Y:S01]  /*0360*/  NOP ;  /* 0x0000000000007918 */ /* 0x000fe20000000000 */
[----:B------:R-:W-:Y:S01]  /*0370*/  LEA.HI R7, R7, R4, RZ, 0x2 ;  /* 0x0000000407077211 */ /* 0x000fe200078f10ff */
[----:B------:R-:W0:Y:S01]  /*0380*/  S2R R6, SR_CTAID.X ;  /* 0x0000000000067919 */ /* 0x000e220000002500 */
[----:B------:R-:W-:Y:S01]  /*0390*/  ISETP.NE.AND P2, PT, R10, RZ, PT ;  /* 0x000000ff0a00720c */ /* 0x000fe20003f45270 */
[----:B------:R-:W-:Y:S01]  /*03a0*/  NOP ;  /* 0x0000000000007918 */ /* 0x000fe20000000000 */
[----:B------:R-:W-:-:S02]  /*03b0*/  LOP3.LUT R7, R7, 0xfffffffc, RZ, 0xc0, !PT ;  /* 0xfffffffc07077812 */ /* 0x000fc400078ec0ff */
[----:B-----5:R-:W-:Y:S02]  /*03c0*/  ISETP.NE.OR P0, PT, R0, RZ, !P0 ;  /* 0x000000ff0000720c */ /* 0x020fe40004705670 */
[----:B-1----:R-:W-:-:S04]  /*03d0*/  ISETP.NE.AND P3, PT, R2, 0x1, PT ;  /* 0x000000010200780c */ /* 0x002fc80003f65270 */
[----:B------:R-:W-:Y:S01]  /*03e0*/  P2R R0, PR, RZ, 0x8 ;  /* 0x00000008ff007803 */ /* 0x000fe20000000000 */
[----:B------:R-:W-:Y:S01]  /*03f0*/  IMAD.IADD R0, R4, 0x1, -R7 ;  /* 0x0000000104007824 */ /* 0x000fe200078e0a07 */
[----:B------:R-:W-:Y:S01]  /*0400*/  LOP3.LUT R4, R3, 0x7f, RZ, 0xc0, !PT ;  /* 0x0000007f03047812 */ /* 0x000fe200078ec0ff */
[----:B------:R-:W-:-:S03]  /*0410*/  IMAD.MOV.U32 R7, RZ, RZ, RZ ;  /* 0x000000ffff077224 */ /* 0x000fc600078e00ff */
[----:B------:R-:W-:Y:S01]  /*0420*/  ISETP.NE.AND P1, PT, R0, 0x3, PT ;  /* 0x000000030000780c */ /* 0x000fe20003f25270 */
[----:B------:R-:W-:Y:S01]  /*0430*/  VOTEU.ALL UP0, P0 ;  /* 0x00000000003f7886 */ /* 0x000fe20000000000 */
[----:B------:R-:W-:Y:S01]  /*0440*/  VOTEU.ALL UP1, P0 ;  /* 0x00000000003f7886 */ /* 0x000fe20000020000 */
[----:B------:R-:W0:Y:S01]  /*0450*/  @P3 LDC R17, c[0x0][0x10] ;  /* 0x00000400ff113b82 */ /* 0x000e220000000800 */
[----:B--2---:R-:W-:Y:S02]  /*0460*/  @P3 IMAD.MOV.U32 R8, RZ, RZ, R5 ;  /* 0x000000ffff083224 */ /* 0x004fe400078e0005 */
[----:B------:R-:W-:Y:S01]  /*0470*/  @!UP0 UMOV UR6, 0x400 ;  /* 0x0000040000068882 */ /* 0x000fe20000000000 */
[----:B------:R-:W-:-:S04]  /*0480*/  @!UP0 UIADD3 UR4, -UR4, 0x100000, URZ ;  /* 0x0010000004048890 */ /* 0x000fc8000fffe13f */
[----:B------:R-:W-:Y:S02]  /*0490*/  @!UP0 USHF.L.U32 UR5, UR4, 0xb, URZ ;  /* 0x0000000b04058899 */ /* 0x000fe4000800063f */
[----:B------:R-:W-:Y:S01]  /*04a0*/  @!UP0 USHF.L.U32 UR4, UR4, 0x1, URZ ;  /* 0x0000000104048899 */ /* 0x000fe2000800063f */
[----:B------:R-:W-:Y:S01]  /*04b0*/  @P3 IMAD.MOV.U32 R9, RZ, RZ, RZ ;  /* 0x000000ffff093224 */ /* 0x000fe200078e00ff */
[----:B------:R-:W1:Y:S08]  /*04c0*/  @!UP0 S2UR UR7, SR_CgaCtaId ;  /* 0x00000000000789c3 */ /* 0x000e700000008800 */
[----:B------:R-:W2:Y:S01]  /*04d0*/  @!P3 LDC R11, c[0x0][0xc] ;  /* 0x00000300ff0bbb82 */ /* 0x000ea20000000800 */
[----:B0-----:R-:W-:Y:S01]  /*04e0*/  @P3 IMAD.WIDE.U32 R16, R6, R17, R8 ;  /* 0x0000001106103225 */ /* 0x001fe200078e0008 */
[----:B-1----:R-:W-:Y:S01]  /*04f0*/  @!UP0 ULEA UR8, UR7, UR6, 0x18 ;  /* 0x0000000607088291 */ /* 0x002fe2000f8ec03f */
[----:B------:R-:W-:-:S02]  /*0500*/  VOTEU.ALL UP0, P0 ;  /* 0x00000000003f7886 */ /* 0x000fc40000000000 */
[----:B------:R-:W-:Y:S01]  /*0510*/  ULDC UR6, c[0x0][0xc] ;  /* 0x0000030000067ab9 */ /* 0x000fe20000000800 */
[----:B------:R-:W-:Y:S01]  /*0520*/  ISETP.EQ.OR P0, PT, R0, RZ, !P1 ;  /* 0x000000ff0000720c */ /* 0x000fe20004f02670 */
[----:B------:R-:W-:-:S03]  /*0530*/  ULDC UR7, c[0x0][0x10] ;  /* 0x0000040000077ab9 */ /* 0x000fc60000000800 */
[C---:B------:R-:W-:Y:S01]  /*0540*/  ISETP.EQ.AND P0, PT, R10.reuse, RZ, P0 ;  /* 0x000000ff0a00720c */ /* 0x040fe20000702270 */
[----:B------:R-:W-:Y:S02]  /*0550*/  VIADD R10, R10, 0xffffffff ;  /* 0xffffffff0a0a7836 */ /* 0x000fe40000000000 */
[----:B--2---:R-:W-:Y:S01]  /*0560*/  @!P3 IMAD.WIDE.U32 R8, R11, R5, R6 ;  /* 0x000000050b08b225 */ /* 0x004fe200078e0006 */
[----:B------:R-:W0:Y:S02]  /*0570*/  FENCE.VIEW.ASYNC.S ;  /* 0x00000000000073c6 */ /* 0x000e240000000000 */
[----:B0-----:R-:W3:Y:S01]  /*0580*/  @!UP0 SYNCS.EXCH.64 URZ, [UR8+0x70], UR4 ;  /* 0x00007004083f85b2 */ /* 0x001ee20008000100 */
[----:B------:R-:W-:Y:S01]  /*0590*/  SEL R18, RZ, 0x1, !P0 ;  /* 0x00000001ff127807 */ /* 0x000fe20004000000 */
[----:B------:R-:W-:Y:S01]  /*05a0*/  @P3 IMAD.MOV.U32 R11, RZ, RZ, RZ ;  /* 0x000000ffff0b3224 */ /* 0x000fe200078e00ff */
[----:B------:R-:W-:Y:S01]  /*05b0*/  ISETP.GE.U32.AND P1, PT, R10, 0x2, PT ;  /* 0x000000020a00780c */ /* 0x000fe20003f26070 */
[----:B------:R-:W-:-:S03]  /*05c0*/  @!P3 IMAD.MOV.U32 R16, RZ, RZ, R8 ;  /* 0x000000ffff10b224 */ /* 0x000fc600078e0008 */
[----:B------:R-:W-:Y:S01]  /*05d0*/  @P3 IADD3 R17, R17, R11, RZ ;  /* 0x0000000b11113210 */ /* 0x000fe20007ffe0ff */
[----:B------:R-:W-:Y:S01]  /*05e0*/  @!P3 IMAD.MOV.U32 R17, RZ, RZ, R9 ;  /* 0x000000ffff11b224 */ /* 0x000fe200078e0009 */
[----:B------:R-:W-:Y:S01]  /*05f0*/  SEL R18, R18, 0x2, P1 ;  /* 0x0000000212127807 */ /* 0x000fe20000800000 */
[----:B------:R0:W3:Y:S01]  /*0600*/  @!UP1 SYNCS.EXCH.64 URZ, [UR8+0x78], UR4 ;  /* 0x00007804083f95b2 */ /* 0x0000e20008000100 */
[----:B------:R-:W-:Y:S01]  /*0610*/  NOP ;  /* 0x0000000000007918 */ /* 0x000fe20000000000 */
[----:B0-----:R-:W-:-:S03]  /*0620*/  UIMAD.WIDE.U32 UR4, UR6, UR7, URZ ;  /* 0x00000007060472a5 */ /* 0x001fc6000f8e003f */
[----:B------:R-:W-:Y:S02]  /*0630*/  ULDC UR6, c[0x0][0x14] ;  /* 0x0000050000067ab9 */ /* 0x000fe40000000800 */
[----:B------:R-:W-:Y:S02]  /*0640*/  UIMAD.WIDE.U32 UR36, UR4, UR6, URZ ;  /* 0x00000006042472a5 */ /* 0x000fe4000f8e003f */
[----:B------:R-:W-:-:S04]  /*0650*/  UIMAD UR42, UR5, UR6, URZ ;  /* 0x00000006052a72a4 */ /* 0x000fc8000f8e023f */
[----:B------:R-:W-:Y:S01]  /*0660*/  UIADD3 UR42, UR37, UR42, URZ ;  /* 0x0000002a252a7290 */ /* 0x000fe2000fffe03f */
[----:B---34-:R-:W-:Y:S06]  /*0670*/  BAR.SYNC.DEFER_BLOCKING 0x0 ;  /* 0x0000000000007b1d */ /* 0x018fec0000010000 */
[----:B------:R-:W-:Y:S05]  /*0680*/  @!P2 BRA `(.L_x_3) ;  /* 0x0000008800d8a947 */ /* 0x000fea0003800000 */
[----:B------:R-:W-:-:S13]  /*0690*/  ISETP.GT.U32.AND P0, PT, R10, 0x1, PT ;  /* 0x000000010a00780c */ /* 0x000fda0003f04070 */
[----:B------:R-:W-:Y:S05]  /*06a0*/  @P0 EXIT ;  /* 0x000000000000094d */ /* 0x000fea0003800000 */
[----:B------:R-:W-:Y:S01]  /*06b0*/  ULDC.64 UR4, c[0x0][0x650] ;  /* 0x0001940000047ab9 */ /* 0x000fe20000000a00 */
[----:B------:R-:W-:Y:S01]  /*06c0*/  PRMT R0, RZ, 0x7610, R0 ;  /* 0x00007610ff007816 */ /* 0x000fe20000000000 */
[----:B------:R-:W-:Y:S01]  /*06d0*/  IMAD.MOV.U32 R133, RZ, RZ, -0x1 ;  /* 0xffffffffff857424 */ /* 0x000fe200078e00ff */
[----:B------:R-:W-:Y:S01]  /*06e0*/  ISETP.GE.U32.AND P0, PT, R16, UR4, PT ;  /* 0x0000000410007c0c */ /* 0x000fe2000bf06070 */
[----:B------:R-:W-:Y:S02]  /*06f0*/  IMAD.MOV.U32 R132, RZ, RZ, -0x1 ;  /* 0xffffffffff847424 */ /* 0x000fe400078e00ff */
[----:B------:R-:W-:Y:S01]  /*0700*/  IMAD.MOV.U32 R19, RZ, RZ, -0x1 ;  /* 0xffffffffff137424 */ /* 0x000fe200078e00ff */
[----:B------:R-:W-:-:S13]  /*0710*/  ISETP.GE.U32.AND.EX P0, PT, R17, UR5, PT, P0 ;  /* 0x0000000511007c0c */ /* 0x000fda000bf06100 */
[----:B------:R-:W-:Y:S05]  /*0720*/  @P0 BRA `(.L_x_4) ;  /* 0x0000000400580947 */ /* 0x000fea0003800000 */
[----:B------:R-:W0:Y:S01]  /*0730*/  LDC.64 R20, c[0x0][0x628] ;  /* 0x00018a00ff147b82 */ /* 0x000e220000000a00 */
[----:B------:R-:W-:Y:S01]  /*0740*/  IMAD.MOV.U32 R8, RZ, RZ, R16 ;  /* 0x000000ffff087224 */ /* 0x000fe200078e0010 */
[----:B------:R-:W-:-:S06]  /*0750*/  MOV R9, R17 ;  /* 0x0000001100097202 */ /* 0x000fcc0000000f00 */
[----:B------:R-:W1:Y:S08]  /*0760*/  LDC R0, c[0x0][0x630] ;  /* 0x00018c00ff007b82 */ /* 0x000e700000000800 */
[----:B------:R-:W2:Y:S01]  /*0770*/  LDC.64 R22, c[0x0][0x620] ;  /* 0x00018800ff167b82 */ /* 0x000ea20000000a00 */
[----:B0-----:R-:W-:-:S04]  /*0780*/  ISETP.NE.U32.AND P0, PT, R20, RZ, PT ;  /* 0x000000ff1400720c */ /* 0x001fc80003f05070 */
[----:B------:R-:W-:-:S13]  /*0790*/  ISETP.NE.AND.EX P0, PT, R21, RZ, PT, P0 ;  /* 0x000000ff1500720c */ /* 0x000fda0003f05300 */
[----:B-12---:R-:W-:Y:S05]  /*07a0*/  @!P0 BRA `(.L_x_5) ;  /* 0x0000000000288947 */ /* 0x006fea0003800000 */
[----:B------:R-:W0:Y:S02]  /*07b0*/  LDC R13, c[0x0][0x634] ;  /* 0x00018d00ff0d7b82 */ /* 0x000e240000000800 */
[----:B0-----:R-:W-:-:S05]  /*07c0*/  IADD3 R13, P0, R16, R13, RZ ;  /* 0x0000000d100d7210 */ /* 0x001fca0007f1e0ff */
[----:B------:R-:W-:-:S04]  /*07d0*/  IMAD.X R15, RZ, RZ, R17, P0 ;  /* 0x000000ffff0f7224 */ /* 0x000fc800000e0611 */
[----:B------:R-:W-:-:S04]  /*07e0*/  IMAD.WIDE.U32 R8, R15, R20, RZ ;  /* 0x000000140f087225 */ /* 0x000fc800078e00ff */
[----:B------:R-:W-:-:S04]  /*07f0*/  IMAD.WIDE.U32 R10, P0, R13, R21, R8 ;  /* 0x000000150d0a7225 */ /* 0x000fc80007800008 */
[----:B------:R-:W-:-:S04]  /*0800*/  IMAD.WIDE.U32 R8, R13, R20, RZ ;  /* 0x000000140d087225 */ /* 0x000fc800078e00ff */
[----:B------:R-:W-:Y:S01]  /*0810*/  IMAD.X R13, RZ, RZ, RZ, P0 ;  /* 0x000000ffff0d7224 */ /* 0x000fe200000e06ff */
[----:B------:R-:W-:Y:S01]  /*0820*/  IADD3 RZ, P0, R9, R10, RZ ;  /* 0x0000000a09ff7210 */ /* 0x000fe20007f1e0ff */
[----:B------:R-:W-:-:S04]  /*0830*/  IMAD.MOV.U32 R12, RZ, RZ, R11 ;  /* 0x000000ffff0c7224 */ /* 0x000fc800078e000b */
[----:B------:R-:W-:-:S08]  /*0840*/  IMAD.WIDE.U32.X R8, R15, R21, R12, P0 ;  /* 0x000000150f087225 */ /* 0x000fd000000e040c */
.L_x_5:
[-CC-:B------:R-:W-:Y:S01]  /*0850*/  SHF.R.U64 R25, R8, R0.reuse, R9.reuse ;  /* 0x0000000008197219 */ /* 0x180fe20000001209 */
[----:B------:R-:W0:Y:S01]  /*0860*/  LDC R12, c[0x0][0x618] ;  /* 0x00018600ff0c7b82 */ /* 0x000e220000000800 */
[----:B------:R-:W-:Y:S01]  /*0870*/  SHF.R.U32.HI R7, RZ, R0, R9 ;  /* 0x00000000ff077219 */ /* 0x000fe20000011609 */
[----:B------:R-:W-:Y:S01]  /*0880*/  ULDC UR4, c[0x0][0x150] ;  /* 0x0000540000047ab9 */ /* 0x000fe20000000800 */
[----:B------:R-:W-:Y:S02]  /*0890*/  IADD3 R11, P0, RZ, -R25, RZ ;  /* 0x80000019ff0b7210 */ /* 0x000fe40007f1e0ff */
[----:B------:R-:W-:-:S03]  /*08a0*/  I2FP.F32.U32 R0, R6 ;  /* 0x0000000600007245 */ /* 0x000fc60000201000 */
[----:B------:R-:W1:Y:S01]  /*08b0*/  LDC.64 R30, c[0x0][0x640] ;  /* 0x00019000ff1e7b82 */ /* 0x000e620000000a00 */
[----:B------:R-:W-:Y:S02]  /*08c0*/  IMAD.X R13, RZ, RZ, ~R7, P0 ;  /* 0x000000ffff0d7224 */ /* 0x000fe400000e0e07 */
[----:B------:R-:W-:Y:S01]  /*08d0*/  FMUL R0, R0, UR4 ;  /* 0x0000000400007c20 */ /* 0x000fe20008400000 */
[----:B------:R-:W-:Y:S01]  /*08e0*/  IMAD.WIDE.U32 R8, R11, R22, R16 ;  /* 0x000000160b087225 */ /* 0x000fe200078e0010 */
[----:B------:R-:W-:-:S03]  /*08f0*/  ULDC UR4, c[0x0][0x154] ;  /* 0x0000550000047ab9 */ /* 0x000fc60000000800 */
[----:B------:R-:W-:Y:S01]  /*0900*/  IMAD R10, R13, R22, RZ ;  /* 0x000000160d0a7224 */ /* 0x000fe200078e02ff */
[----:B------:R-:W2:Y:S01]  /*0910*/  LDC R7, c[0x0][0x144] ;  /* 0x00005100ff077b82 */ /* 0x000ea20000000800 */
[----:B------:R-:W3:Y:S02]  /*0920*/  F2I.U32.TRUNC.NTZ R0, R0 ;  /* 0x0000000000007305 */ /* 0x000ee4000020f000 */
[----:B------:R-:W-:-:S04]  /*0930*/  IMAD R11, R11, R23, R10 ;  /* 0x000000170b0b7224 */ /* 0x000fc800078e020a */
[----:B------:R-:W-:Y:S01]  /*0940*/  IMAD.IADD R9, R9, 0x1, R11 ;  /* 0x0000000109097824 */ /* 0x000fe200078e020b */
[----:B------:R-:W4:Y:S01]  /*0950*/  LDC R24, c[0x0][0x608] ;  /* 0x00018200ff187b82 */ /* 0x000f220000000800 */
[----:B------:R-:W-:-:S03]  /*0960*/  MOV R11, 0xffffffff ;  /* 0xffffffff000b7802 */ /* 0x000fc60000000f00 */
[-CC-:B0-----:R-:W-:Y:S02]  /*0970*/  SHF.R.U64 R22, R8, R12.reuse, R9.reuse ;  /* 0x0000000c08167219 */ /* 0x181fe40000001209 */
[----:B------:R-:W-:Y:S02]  /*0980*/  I2FP.F32.U32 R8, R5 ;  /* 0x0000000500087245 */ /* 0x000fe40000201000 */
[----:B------:R-:W0:Y:S01]  /*0990*/  LDC R28, c[0x0][0x658] ;  /* 0x00019600ff1c7b82 */ /* 0x000e220000000800 */
[----:B-1----:R-:W-:Y:S01]  /*09a0*/  ISETP.NE.U32.AND P0, PT, R30, RZ, PT ;  /* 0x000000ff1e00720c */ /* 0x002fe20003f05070 */
[----:B---3--:R-:W-:Y:S02]  /*09b0*/  IMAD.MOV R10, RZ, RZ, -R0 ;  /* 0x000000ffff0a7224 */ /* 0x008fe400078e0a00 */
[----:B------:R-:W-:Y:S01]  /*09c0*/  FMUL R8, R8, UR4 ;  /* 0x0000000408087c20 */ /* 0x000fe20008400000 */
[----:B------:R-:W-:Y:S02]  /*09d0*/  SHF.R.U32.HI R9, RZ, R12, R9 ;  /* 0x0000000cff097219 */ /* 0x000fe40000011609 */
[----:B------:R-:W-:Y:S01]  /*09e0*/  ISETP.NE.AND.EX P0, PT, R31, RZ, PT, P0 ;  /* 0x000000ff1f00720c */ /* 0x000fe20003f05300 */
[----:B------:R1:W3:Y:S01]  /*09f0*/  F2I.U32.TRUNC.NTZ R15, R8 ;  /* 0x00000008000f7305 */ /* 0x0002e2000020f000 */
[----:B------:R-:W1:Y:S01]  /*0a00*/  LDC R20, c[0x0][0x148] ;  /* 0x00005200ff147b82 */ /* 0x000e620000000800 */
[----:B--2---:R-:W-:-:S07]  /*0a10*/  IMAD R0, R7, R10, R6 ;  /* 0x0000000a07007224 */ /* 0x004fce00078e0206 */
[----:B------:R-:W2:Y:S01]  /*0a20*/  LDC R26, c[0x0][0x600] ;  /* 0x00018000ff1a7b82 */ /* 0x000ea20000000800 */
[-CC-:B----4-:R-:W-:Y:S02]  /*0a30*/  SHF.R.U64 R32, R22, R24.reuse, R9.reuse ;  /* 0x0000001816207219 */ /* 0x190fe40000001209 */
[----:B------:R-:W-:Y:S01]  /*0a40*/  SHF.R.U32.HI R7, RZ, R24, R9 ;  /* 0x00000018ff077219 */ /* 0x000fe20000011609 */
[----:B------:R-:W-:-:S04]  /*0a50*/  IMAD.MOV.U32 R9, RZ, RZ, 0x1 ;  /* 0x00000001ff097424 */ /* 0x000fc800078e00ff */
[----:B------:R-:W4:Y:S01]  /*0a60*/  LDC R21, c[0x0][0x648] ;  /* 0x00019200ff157b82 */ /* 0x000f220000000800 */
[-C--:B0-----:R-:W-:Y:S02]  /*0a70*/  SHF.L.U32 R6, R11, R28.reuse, RZ ;  /* 0x0000001c0b067219 */ /* 0x081fe400000006ff */
[--C-:B------:R-:W-:Y:S02]  /*0a80*/  SHF.R.U64 R24, R32, R28, R7.reuse ;  /* 0x0000001c20187219 */ /* 0x100fe40000001207 */
[----:B------:R-:W-:Y:S02]  /*0a90*/  LOP3.LUT R13, RZ, R6, RZ, 0x33, !PT ;  /* 0x00000006ff0d7212 */ /* 0x000fe400078e33ff */
[-C--:B------:R-:W-:Y:S01]  /*0aa0*/  SHF.R.U32.HI R7, RZ, R28.reuse, R7 ;  /* 0x0000001cff077219 */ /* 0x080fe20000011607 */
[----:B------:R-:W0:Y:S01]  /*0ab0*/  LDC R23, c[0x0][0x638] ;  /* 0x00018e00ff177b82 */ /* 0x000e220000000800 */
[----:B------:R-:W-:Y:S01]  /*0ac0*/  SHF.L.U32 R12, R9, R28, RZ ;  /* 0x0000001c090c7219 */ /* 0x000fe200000006ff */
[----:B------:R-:W-:-:S06]  /*0ad0*/  IMAD.MOV.U32 R6, RZ, RZ, R24 ;  /* 0x000000ffff067224 */ /* 0x000fcc00078e0018 */
[----:B------:R-:W0:Y:S01]  /*0ae0*/  LDC R133, c[0x0][0x610] ;  /* 0x00018400ff857b82 */ /* 0x000e220000000800 */
[----:B-1-3--:R-:W-:Y:S05]  /*0af0*/  @!P0 BRA `(.L_x_6) ;  /* 0x0000000000288947 */ /* 0x00afea0003800000 */
[----:B------:R-:W1:Y:S02]  /*0b00*/  LDC R11, c[0x0][0x64c] ;  /* 0x00019300ff0b7b82 */ /* 0x000e640000000800 */
[----:B-1----:R-:W-:-:S05]  /*0b10*/  IADD3 R11, P0, R24, R11, RZ ;  /* 0x0000000b180b7210 */ /* 0x002fca0007f1e0ff */
        /* <DEDUP_REMOVED lines=8> */
.L_x_6:
[----:B----4-:R-:W-:Y:S01]  /*0ba0*/  SHF.R.U64 R6, R6, R21, R7 ;  /* 0x0000001506067219 */ /* 0x010fe20000001207 */
[----:B------:R-:W-:Y:S01]  /*0bb0*/  IMAD.MOV R15, RZ, RZ, -R15 ;  /* 0x000000ffff0f7224 */ /* 0x000fe200078e0a0f */
[----:B------:R-:W-:Y:S01]  /*0bc0*/  LOP3.LUT R13, R32, R13, RZ, 0xc0, !PT ;  /* 0x0000000d200d7212 */ /* 0x000fe200078ec0ff */
[----:B------:R-:W-:Y:S01]  /*0bd0*/  IMAD.MOV.U32 R19, RZ, RZ, R25 ;  /* 0x000000ffff137224 */ /* 0x000fe200078e0019 */
[----:B--2---:R-:W-:Y:S01]  /*0be0*/  IADD3 R7, R26, -0x1, RZ ;  /* 0xffffffff1a077810 */ /* 0x004fe20007ffe0ff */
[----:B------:R-:W-:Y:S02]  /*0bf0*/  IMAD.MOV R8, RZ, RZ, -R6 ;  /* 0x000000ffff087224 */ /* 0x000fe400078e0a06 */
[----:B------:R-:W-:Y:S01]  /*0c00*/  IMAD R13, R12, R6, R13 ;  /* 0x000000060c0d7224 */ /* 0x000fe200078e020d */
[----:B------:R-:W-:Y:S01]  /*0c10*/  LOP3.LUT R6, R22, R7, RZ, 0xc0, !PT ;  /* 0x0000000716067212 */ /* 0x000fe200078ec0ff */
[----:B------:R-:W-:Y:S02]  /*0c20*/  @P3 IMAD R0, R20, R15, R5 ;  /* 0x0000000f14003224 */ /* 0x000fe400078e0205 */
[----:B0-----:R-:W-:-:S02]  /*0c30*/  IMAD R5, R8, R23, R24 ;  /* 0x0000001708057224 */ /* 0x001fc400078e0218 */
[----:B------:R-:W-:Y:S02]  /*0c40*/  IMAD R133, R13, R133, R0 ;  /* 0x000000850d857224 */ /* 0x000fe400078e0200 */
[----:B------:R-:W-:Y:S02]  /*0c50*/  IMAD R6, R5, R26, R6 ;  /* 0x0000001a05067224 */ /* 0x000fe400078e0206 */
[----:B------:R-:W-:-:S03]  /*0c60*/  IMAD.MOV.U32 R0, RZ, RZ, 0x1 ;  /* 0x00000001ff007424 */ /* 0x000fc600078e00ff */
[----:B------:R-:W-:Y:S02]  /*0c70*/  SEL R132, R6, R133, !P3 ;  /* 0x0000008506847207 */ /* 0x000fe40005800000 */
[----:B------:R-:W-:-:S07]  /*0c80*/  SEL R133, R133, R6, !P3 ;  /* 0x0000000685857207 */ /* 0x000fce0005800000 */
.L_x_4:
[----:B------:R-:W-:-:S08]  /*0c90*/  NOP ;  /* 0x0000000000007918 */ /* 0x000fd00000000000 */
[----:B------:R-:W0:Y:S02]  /*0ca0*/  USETMAXREG.TRY_ALLOC.CTAPOOL UP0, 0xe8 ;  /* 0x000000e8000079c8 */ /* 0x000e240008000600 */
[----:B0-----:R-:W-:-:S13]  /*0cb0*/  PLOP3.LUT P0, PT, PT, PT, UP0, 0x80, 0x0 ;  /* 0x000000000000781c */ /* 0x001fda0003f0f008 */
[----:B------:R-:W-:Y:S05]  /*0cc0*/  @!P0 BRA `(.L_x_4) ;  /* 0xfffffffc00f08947 */ /* 0x000fea000383ffff */
[----:B------:R-:W-:Y:S01]  /*0cd0*/  ULDC.64 UR4, c[0x0][0x598] ;  /* 0x0001660000047ab9 */ /* 0x000fe20000000a00 */
[----:B------:R-:W-:Y:S01]  /*0ce0*/  ULDC.64 UR38, c[0x0][0x208] ;  /* 0x0000820000267ab9 */ /* 0x000fe20000000a00 */
[----:B------:R-:W-:-:S04]  /*0cf0*/  ISETP.NE.U32.AND P0, PT, RZ, UR4, PT ;  /* 0x00000004ff007c0c */ /* 0x000fc8000bf05070 */
[----:B------:R-:W-:-:S13]  /*0d00*/  ISETP.NE.AND.EX P0, PT, RZ, UR5, PT, P0 ;  /* 0x00000005ff007c0c */ /* 0x000fda000bf05300 */
[----:B------:R-:W-:Y:S05]  /*0d10*/  @!P0 BRA `(.L_x_7) ;  /* 0x00000000001c8947 */ /* 0x000fea0003800000 */
[----:B------:R-:W0:Y:S02]  /*0d20*/  LDC.64 R6, c[0x0][0x598] ;  /* 0x00016600ff067b82 */ /* 0x000e240000000a00 */
[----:B0-----:R-:W2:Y:S02]  /*0d30*/  LDG.E.64 R6, desc[UR38][R6.64] ;  /* 0x0000002606067981 */ /* 0x001ea4000c1e1b00 */
[----:B--2---:R-:W-:-:S04]  /*0d40*/  ISETP.NE.U32.AND P0, PT, R6, RZ, PT ;  /* 0x000000ff0600720c */ /* 0x004fc80003f05070 */
[----:B------:R-:W-:-:S13]  /*0d50*/  ISETP.NE.AND.EX P0, PT, R7, RZ, PT, P0 ;  /* 0x000000ff0700720c */ /* 0x000fda0003f05300 */
[----:B------:R-:W-:Y:S05]  /*0d60*/  @!P0 BRA `(.L_x_7) ;  /* 0x0000000000088947 */ /* 0x000fea0003800000 */
[----:B------:R0:W5:Y:S01]  /*0d70*/  LD.E R120, desc[UR38][R6.64] ;  /* 0x0000002606787980 */ /* 0x000162000c101900 */
[----:B------:R-:W-:Y:S05]  /*0d80*/  BRA `(.L_x_8) ;  /* 0x0000000000247947 */ /* 0x000fea0003800000 */
.L_x_7:
[----:B------:R-:W-:Y:S02]  /*0d90*/  ULDC.64 UR4, c[0x0][0x588] ;  /* 0x0001620000047ab9 */ /* 0x000fe40000000a00 */
[----:B------:R-:W-:-:S04]  /*0da0*/  ISETP.NE.U32.AND P0, PT, RZ, UR4, PT ;  /* 0x00000004ff007c0c */ /* 0x000fc8000bf05070 */
[----:B------:R-:W-:-:S13]  /*0db0*/  ISETP.NE.AND.EX P0, PT, RZ, UR5, PT, P0 ;  /* 0x00000005ff007c0c */ /* 0x000fda000bf05300 */
[----:B------:R-:W-:Y:S05]  /*0dc0*/  @!P0 BRA `(.L_x_9) ;  /* 0x00000000000c8947 */ /* 0x000fea0003800000 */
[----:B------:R-:W0:Y:S02]  /*0dd0*/  LDC.64 R120, c[0x0][0x588] ;  /* 0x00016200ff787b82 */ /* 0x000e240000000a00 */
[----:B0-----:R1:W5:Y:S01]  /*0de0*/  LDG.E R120, desc[UR38][R120.64] ;  /* 0x0000002678787981 */ /* 0x001362000c1e1900 */
[----:B------:R-:W-:Y:S05]  /*0df0*/  BRA `(.L_x_8) ;  /* 0x0000000000087947 */ /* 0x000fea0003800000 */
.L_x_9:
[----:B------:R-:W-:Y:S02]  /*0e00*/  ULDC UR4, c[0x0][0x580] ;  /* 0x0001600000047ab9 */ /* 0x000fe40000000800 */
[----:B------:R-:W-:-:S07]  /*0e10*/  IMAD.U32 R120, RZ, RZ, UR4 ;  /* 0x00000004ff787e24 */ /* 0x000fce000f8e00ff */
.L_x_8:
[----:B------:R-:W-:Y:S02]  /*0e20*/  ULDC.64 UR4, c[0x0][0x5a0] ;  /* 0x0001680000047ab9 */ /* 0x000fe40000000a00 */
[----:B------:R-:W-:-:S04]  /*0e30*/  ISETP.NE.U32.AND P0, PT, RZ, UR4, PT ;  /* 0x00000004ff007c0c */ /* 0x000fc8000bf05070 */
[----:B------:R-:W-:-:S13]  /*0e40*/  ISETP.NE.AND.EX P0, PT, RZ, UR5, PT, P0 ;  /* 0x00000005ff007c0c */ /* 0x000fda000bf05300 */
[----:B------:R-:W-:Y:S05]  /*0e50*/  @!P0 BRA `(.L_x_10) ;  /* 0x00000000001c8947 */ /* 0x000fea0003800000 */
[----:B0-----:R-:W0:Y:S02]  /*0e60*/  LDC.64 R6, c[0x0][0x5a0] ;  /* 0x00016800ff067b82 */ /* 0x001e240000000a00 */
[----:B0-----:R-:W2:Y:S02]  /*0e70*/  LDG.E.64 R6, desc[UR38][R6.64] ;  /* 0x0000002606067981 */ /* 0x001ea4000c1e1b00 */
[----:B--2---:R-:W-:-:S04]  /*0e80*/  ISETP.NE.U32.AND P0, PT, R6, RZ, PT ;  /* 0x000000ff0600720c */ /* 0x004fc80003f05070 */
[----:B------:R-:W-:-:S13]  /*0e90*/  ISETP.NE.AND.EX P0, PT, R7, RZ, PT, P0 ;  /* 0x000000ff0700720c */ /* 0x000fda0003f05300 */
[----:B------:R-:W-:Y:S05]  /*0ea0*/  @!P0 BRA `(.L_x_10) ;  /* 0x0000000000088947 */ /* 0x000fea0003800000 */
[----:B-1----:R0:W5:Y:S01]  /*0eb0*/  LD.E R121, desc[UR38][R6.64] ;  /* 0x0000002606797980 */ /* 0x002162000c101900 */
[----:B------:R-:W-:Y:S05]  /*0ec0*/  BRA `(.L_x_11) ;  /* 0x0000000000247947 */ /* 0x000fea0003800000 */
.L_x_10:
[----:B------:R-:W-:Y:S02]  /*0ed0*/  ULDC.64 UR4, c[0x0][0x590] ;  /* 0x0001640000047ab9 */ /* 0x000fe40000000a00 */
[----:B------:R-:W-:-:S04]  /*0ee0*/  ISETP.NE.U32.AND P0, PT, RZ, UR4, PT ;  /* 0x00000004ff007c0c */ /* 0x000fc8000bf05070 */
[----:B------:R-:W-:-:S13]  /*0ef0*/  ISETP.NE.AND.EX P0, PT, RZ, UR5, PT, P0 ;  /* 0x00000005ff007c0c */ /* 0x000fda000bf05300 */
[----:B------:R-:W-:Y:S05]  /*0f00*/  @!P0 BRA `(.L_x_12) ;  /* 0x00000000000c8947 */ /* 0x000fea0003800000 */
[----:B0-----:R-:W1:Y:S02]  /*0f10*/  LDC.64 R6, c[0x0][0x590] ;  /* 0x00016400ff067b82 */ /* 0x001e640000000a00 */
[----:B-1----:R1:W5:Y:S01]  /*0f20*/  LDG.E R121, desc[UR38][R6.64] ;  /* 0x0000002606797981 */ /* 0x002362000c1e1900 */
[----:B------:R-:W-:Y:S05]  /*0f30*/  BRA `(.L_x_11) ;  /* 0x0000000000087947 */ /* 0x000fea0003800000 */
.L_x_12:
[----:B------:R-:W-:Y:S02]  /*0f40*/  ULDC UR4, c[0x0][0x584] ;  /* 0x0001610000047ab9 */ /* 0x000fe40000000800 */
[----:B-1----:R-:W-:-:S07]  /*0f50*/  IMAD.U32 R121, RZ, RZ, UR4 ;  /* 0x00000004ff797e24 */ /* 0x002fce000f8e00ff */
.L_x_11:
[----:B------:R-:W-:-:S13]  /*0f60*/  LOP3.LUT P0, RZ, R0, 0xff, RZ, 0xc0, !PT ;  /* 0x000000ff00ff7812 */ /* 0x000fda000780c0ff */
[----:B------:R-:W-:Y:S05]  /*0f70*/  @!P0 EXIT ;  /* 0x000000000000894d */ /* 0x000fea0003800000 */
[----:B------:R-:W2:Y:S01]  /*0f80*/  LDC R123, c[0x0][0x658] ;  /* 0x00019600ff7b7b82 */ /* 0x000ea20000000800 */
[----:B------:R-:W-:Y:S01]  /*0f90*/  ULDC.64 UR6, c[0x0][0x288] ;  /* 0x0000a20000067ab9 */ /* 0x000fe20000000a00 */
[----:B------:R-:W-:Y:S01]  /*0fa0*/  SHF.R.U32.HI R0, RZ, 0x2, R3 ;  /* 0x00000002ff007819 */ /* 0x000fe20000011603 */
[----:B------:R-:W-:Y:S01]  /*0fb0*/  UIADD3 UR4, UR7, 0x3f, URZ ;  /* 0x0000003f07047890 */ /* 0x000fe2000fffe03f */
[----:B------:R-:W-:Y:S01]  /*0fc0*/  LOP3.LUT R14, R14, 0x1, RZ, 0xc0, !PT ;  /* 0x000000010e0e7812 */ /* 0x000fe200078ec0ff */
[----:B------:R-:W-:Y:S01]  /*0fd0*/  IMAD.U32 R5, RZ, RZ, UR6 ;  /* 0x00000006ff057e24 */ /* 0x000fe2000f8e00ff */
[----:B------:R-:W-:Y:S01]  /*0fe0*/  SHF.R.U32.HI R4, RZ, 0x1, R4 ;  /* 0x00000001ff047819 */ /* 0x000fe20000011604 */
[----:B------:R-:W-:Y:S01]  /*0ff0*/  USHF.R.S32.HI UR5, URZ, 0x1f, UR4 ;  /* 0x0000001f3f057899 */ /* 0x000fe20008011404 */
[----:B------:R-:W3:Y:S01]  /*1000*/  LDC.64 R126, c[0x0][0x5c8] ;  /* 0x00017200ff7e7b82 */ /* 0x000ee20000000a00 */
[C---:B------:R-:W-:Y:S01]  /*1010*/  LOP3.LUT R122, R3.reuse, 0x3, RZ, 0xc0, !PT ;  /* 0x00000003037a7812 */ /* 0x040fe200078ec0ff */
[----:B------:R-:W-:Y:S01]  /*1020*/  IMAD.SHL.U32 R128, R3, 0x2, RZ ;  /* 0x0000000203807824 */ /* 0x000fe200078e00ff */
[----:B------:R-:W-:Y:S01]  /*1030*/  LOP3.LUT R0, R0, 0x7, RZ, 0xc0, !PT ;  /* 0x0000000700007812 */ /* 0x000fe200078ec0ff */
[----:B------:R-:W-:Y:S01]  /*1040*/  ULEA.HI UR5, UR5, UR4, URZ, 0x6 ;  /* 0x0000000405057291 */ /* 0x000fe2000f8f303f */
[----:B01----:R-:W-:Y:S01]  /*1050*/  SHF.L.U32 R7, R14, 0x6, RZ ;  /* 0x000000060e077819 */ /* 0x003fe200000006ff */
[----:B------:R-:W-:Y:S01]  /*1060*/  IMAD R122, R122, -0x2, R5 ;  /* 0xfffffffe7a7a7824 */ /* 0x000fe200078e0205 */
[----:B------:R-:W-:Y:S01]  /*1070*/  LOP3.LUT R23, R4, 0x30, RZ, 0xc0, !PT ;  /* 0x0000003004177812 */ /* 0x000fe200078ec0ff */
[----:B------:R-:W-:Y:S01]  /*1080*/  USHF.R.S32.HI UR43, URZ, 0x6, UR5 ;  /* 0x000000063f2b7899 */ /* 0x000fe20008011405 */
[--C-:B------:R-:W-:Y:S01]  /*1090*/  LOP3.LUT R22, R7, 0x40, R0.reuse, 0xe2, !PT ;  /* 0x0000004007167812 */ /* 0x100fe200078ee200 */
[----:B------:R-:W-:Y:S01]  /*10a0*/  IMAD.MOV.U32 R4, RZ, RZ, 0x1 ;  /* 0x00000001ff047424 */ /* 0x000fe200078e00ff */
[----:B------:R-:W-:Y:S01]  /*10b0*/  IADD3 R5, RZ, -R23, -R0 ;  /* 0x80000017ff057210 */ /* 0x000fe20007ffe800 */
[----:B------:R-:W-:Y:S01]  /*10c0*/  IMAD.MOV.U32 R0, RZ, RZ, -0x1 ;  /* 0xffffffffff007424 */ /* 0x000fe200078e00ff */
[----:B------:R-:W-:Y:S01]  /*10d0*/  UISETP.LT.AND UP0, UPT, UR43, 0x1, UPT ;  /* 0x000000012b00788c */ /* 0x000fe2000bf01270 */
[----:B------:R-:W-:Y:S01]  /*10e0*/  LOP3.LUT R129, R3, 0x80, RZ, 0xc0, !PT ;  /* 0x0000008003817812 */ /* 0x000fe200078ec0ff */
[----:B------:R-:W-:Y:S01]  /*10f0*/  ULDC UR4, c[0x0][0x284] ;  /* 0x0000a10000047ab9 */ /* 0x000fe20000000800 */
[----:B------:R-:W-:Y:S01]  /*1100*/  IMAD R5, R14, -0x40, R5 ;  /* 0xffffffc00e057824 */ /* 0x000fe200078e0205 */
[----:B--2---:R-:W-:Y:S01]  /*1110*/  SHF.L.U32 R0, R0, R123, RZ ;  /* 0x0000007b00007219 */ /* 0x004fe200000006ff */
[----:B------:R-:W-:Y:S01]  /*1120*/  USEL UR44, UR43, 0x1, UP0 ;  /* 0x000000012b2c7887 */ /* 0x000fe20008000000 */
[----:B------:R-:W-:Y:S01]  /*1130*/  LOP3.LUT R22, R22, R23, RZ, 0xfc, !PT ;  /* 0x0000001716167212 */ /* 0x000fe200078efcff */
[----:B------:R-:W-:Y:S01]  /*1140*/  VIADD R131, R5, UR4 ;  /* 0x0000000405837c36 */ /* 0x000fe20008000000 */
[----:B------:R-:W-:Y:S01]  /*1150*/  SHF.L.U32 R123, R4, R123, RZ ;  /* 0x0000007b047b7219 */ /* 0x000fe200000006ff */
[----:B------:R-:W-:Y:S01]  /*1160*/  UIADD3 UR44, UR43, -UR44, URZ ;  /* 0x8000002c2b2c7290 */ /* 0x000fe2000fffe03f */
[----:B------:R-:W-:Y:S01]  /*1170*/  LOP3.LUT R146, R18, 0x1, RZ, 0xfc, !PT ;  /* 0x0000000112927812 */ /* 0x000fe200078efcff */
[----:B------:R-:W-:Y:S01]  /*1180*/  UMOV UR40, URZ ;  /* 0x0000003f00287c82 */ /* 0x000fe20008000000 */
[C-C-:B---3--:R-:W-:Y:S01]  /*1190*/  SHF.L.U64.HI R124, R126.reuse, 0x7, R127.reuse ;  /* 0x000000077e7c7819 */ /* 0x148fe2000001027f */
[----:B------:R-:W-:Y:S01]  /*11a0*/  UMOV UR41, URZ ;  /* 0x0000003f00297c82 */ /* 0x000fe20008000000 */
[C---:B------:R-:W-:Y:S01]  /*11b0*/  SHF.L.U64.HI R125, R126.reuse, 0x3, R127 ;  /* 0x000000037e7d7819 */ /* 0x040fe2000001027f */
[C---:B------:R-:W-:Y:S01]  /*11c0*/  IMAD.SHL.U32 R127, R126.reuse, 0x80, RZ ;  /* 0x000000807e7f7824 */ /* 0x040fe200078e00ff */
[----:B------:R-:W-:Y:S01]  /*11d0*/  SHF.R.U32.HI R129, RZ, 0x7, R129 ;  /* 0x00000007ff817819 */ /* 0x000fe20000011681 */
[----:B------:R-:W-:Y:S01]  /*11e0*/  IMAD.SHL.U32 R126, R126, 0x8, RZ ;  /* 0x000000087e7e7824 */ /* 0x000fe200078e00ff */
[----:B------:R-:W-:-:S02]  /*11f0*/  LOP3.LUT R130, RZ, R0, RZ, 0x33, !PT ;  /* 0x00000000ff827212 */ /* 0x000fc400078e33ff */
[----:B------:R-:W-:-:S07]  /*1200*/  MOV R23, RZ ;  /* 0x000000ff00177202 */ /* 0x000fce0000000f00 */
.L_x_222:
[----:B0-----:R-:W0:Y:S01]  /*1210*/  SHFL.IDX PT, R0, R129, RZ, 0x1f ;  /* 0x00001fff81007589 */ /* 0x001e2200000e0000 */
[----:B-1----:R-:W1:Y:S01]  /*1220*/  S2UR UR7, SR_CgaCtaId ;  /* 0x00000000000779c3 */ /* 0x002e620000008800 */
[----:B------:R-:W-:Y:S01]  /*1230*/  UMOV UR6, 0x400 ;  /* 0x0000040000067882 */ /* 0x000fe20000000000 */
[----:B0-----:R-:W-:Y:S01]  /*1240*/  R2UR UR4, R0 ;  /* 0x00000000000472ca */ /* 0x001fe200000e0000 */
[----:B-1----:R-:W-:-:S12]  /*1250*/  ULEA UR46, UR7, UR6, 0x18 ;  /* 0x00000006072e7291 */ /* 0x002fd8000f8ec03f */
[----:B------:R-:W-:-:S04]  /*1260*/  ULEA.HI UR5, UR4, UR4, URZ, 0x1 ;  /* 0x0000000404057291 */ /* 0x000fc8000f8f083f */
[----:B------:R-:W-:-:S04]  /*1270*/  ULOP3.LUT UR5, UR5, 0x7fffe, URZ, 0xc0, !UPT ;  /* 0x0007fffe05057892 */ /* 0x000fc8000f8ec03f */
[----:B------:R-:W-:-:S03]  /*1280*/  UIADD3 UR5, UR4, -UR5, URZ ;  /* 0x8000000504057290 */ /* 0x000fc6000fffe03f */
[----:B------:R-:W-:Y:S01]  /*1290*/  ULDC UR4, c[0x0][0x28c] ;  /* 0x0000a30000047ab9 */ /* 0x000fe20000000800 */
[----:B------:R-:W-:Y:S01]  /*12a0*/  ULEA UR5, UR5, UR46, 0xd ;  /* 0x0000002e05057291 */ /* 0x000fe2000f8e683f */
[----:B------:R-:W-:-:S03]  /*12b0*/  ISETP.LT.AND P0, PT, RZ, UR4, PT ;  /* 0x00000004ff007c0c */ /* 0x000fc6000bf01270 */
[----:B------:R-:W-:-:S04]  /*12c0*/  UIADD3 UR5, UR5, 0x180, URZ ;  /* 0x0000018005057890 */ /* 0x000fc8000fffe03f */
[----:B------:R-:W-:-:S04]  /*12d0*/  USHF.R.U32.HI UR5, URZ, 0x4, UR5 ;  /* 0x000000043f057899 */ /* 0x000fc80008011605 */
[----:B------:R-:W-:-:S04]  /*12e0*/  ULOP3.LUT UR5, UR5, 0x3fff, URZ, 0xc0, !UPT ;  /* 0x00003fff05057892 */ /* 0x000fc8000f8ec03f */
[----:B------:R-:W-:Y:S01]  /*12f0*/  ULOP3.LUT UR45, UR5, 0x10000, URZ, 0xfc, !UPT ;  /* 0x00010000052d7892 */ /* 0x000fe2000f8efc3f */
[----:B--2345:R-:W-:Y:S11]  /*1300*/  @P0 BRA `(.L_x_13) ;  /* 0x0000000000400947 */ /* 0x03cff60003800000 */
[----:B------:R-:W-:Y:S01]  /*1310*/  MOV R0, 0x0 ;  /* 0x0000000000007802 */ /* 0x000fe20000000f00 */
[----:B------:R-:W-:Y:S01]  /*1320*/  ULDC.64 UR4, c[0x4][0x68] ;  /* 0x01001a0000047ab9 */ /* 0x000fe20000000a00 */
[----:B------:R-:W-:Y:S01]  /*1330*/  ULDC.64 UR6, c[0x4][0x8] ;  /* 0x0100020000067ab9 */ /* 0x000fe20000000a00 */
[----:B------:R-:W-:Y:S01]  /*1340*/  IMAD.U32 R4, RZ, RZ, UR4 ;  /* 0x00000004ff047e24 */ /* 0x000fe2000f8e00ff */
[----:B------:R0:W1:Y:S01]  /*1350*/  LDC.64 R14, c[0x4][R0] ;  /* 0x01000000000e7b82 */ /* 0x0000620000000a00 */
[----:B------:R-:W-:Y:S01]  /*1360*/  IMAD.U32 R5, RZ, RZ, UR5 ;  /* 0x00000005ff057e24 */ /* 0x000fe2000f8e00ff */
[----:B------:R-:W-:Y:S01]  /*1370*/  ULDC.64 UR4, c[0x4][0x70] ;  /* 0x01001c0000047ab9 */ /* 0x000fe20000000a00 */
[----:B------:R-:W-:Y:S01]  /*1380*/  IMAD.U32 R10, RZ, RZ, UR6 ;  /* 0x00000006ff0a7e24 */ /* 0x000fe2000f8e00ff */
[----:B------:R-:W-:Y:S01]  /*1390*/  MOV R8, 0x1e1 ;  /* 0x000001e100087802 */ /* 0x000fe20000000f00 */
[----:B------:R-:W-:Y:S02]  /*13a0*/  IMAD.U32 R6, RZ, RZ, UR4 ;  /* 0x00000004ff067e24 */ /* 0x000fe4000f8e00ff */
[----:B------:R-:W-:-:S02]  /*13b0*/  IMAD.U32 R7, RZ, RZ, UR5 ;  /* 0x00000005ff077e24 */ /* 0x000fc4000f8e00ff */
[----:B------:R-:W-:Y:S02]  /*13c0*/  IMAD.U32 R11, RZ, RZ, UR7 ;  /* 0x00000007ff0b7e24 */ /* 0x000fe4000f8e00ff */
[----:B------:R-:W-:Y:S02]  /*13d0*/  IMAD.MOV.U32 R12, RZ, RZ, 0x1 ;  /* 0x00000001ff0c7424 */ /* 0x000fe400078e00ff */
[----:B0-----:R-:W-:-:S07]  /*13e0*/  IMAD.MOV.U32 R13, RZ, RZ, RZ ;  /* 0x000000ffff0d7224 */ /* 0x001fce00078e00ff */
[----:B------:R-:W-:-:S07]  /*13f0*/  LEPC R20, `(.L_x_13) ;  /* 0x000000001014794e */ /* 0x000fce0000000000 */
[----:B-1---5:R-:W-:Y:S05]  /*1400*/  CALL.ABS.NOINC R14 ;  /* 0x000000000e007343 */ /* 0x022fea0003c00000 */
.L_x_13:
[----:B------:R-:W-:-:S13]  /*1410*/  ISETP.NE.AND P0, PT, R146, 0x3, PT ;  /* 0x000000039200780c */ /* 0x000fda0003f05270 */
[----:B------:R-:W-:Y:S05]  /*1420*/  @!P0 BRA `(.L_x_14) ;  /* 0x0000000000048947 */ /* 0x000fea0003800000 */
[----:B------:R-:W-:Y:S01]  /*1430*/  BPT.TRAP 0x1 ;  /* 0x000000040000795c */ /* 0x000fe20000300000 */
.L_x_14:
[----:B------:R-:W-:Y:S02]  /*1440*/  IMAD.U32 R3, RZ, RZ, UR41 ;  /* 0x00000029ff037e24 */ /* 0x000fe4000f8e00ff */
[----:B------:R-:W-:-:S03]  /*1450*/  IMAD.U32 R0, RZ, RZ, UR40 ;  /* 0x00000028ff007e24 */ /* 0x000fc6000f8e00ff */
[----:B------:R-:W-:Y:S02]  /*1460*/  LEA R3, R3, UR46, 0x3 ;  /* 0x0000002e03037c11 */ /* 0x000fe4000f8e18ff */
[----:B------:R-:W-:-:S04]  /*1470*/  SHF.L.U32 R0, R0, 0x1f, RZ ;  /* 0x0000001f00007819 */ /* 0x000fc800000006ff */
[----:B------:R0:W1:Y:S01]  /*1480*/  SYNCS.PHASECHK.TRANS64.TRYWAIT P1, [R3+URZ], R0 ;  /* 0x00000000030075a7 */ /* 0x000062000802017f */
[----:B------:R-:W-:Y:S05]  /*1490*/  @!P0 BRA `(.L_x_15) ;  /* 0x0000000000048947 */ /* 0x000fea0003800000 */
[----:B------:R-:W-:Y:S01]  /*14a0*/  BPT.TRAP 0x1 ;  /* 0x000000040000795c */ /* 0x000fe20000300000 */
.L_x_15:
[----:B------:R-:W-:-:S05]  /*14b0*/  IMAD.U32 R4, RZ, RZ, UR44 ;  /* 0x0000002cff047e24 */ /* 0x000fca000f8e00ff */
[----:B------:R-:W-:Y:S01]  /*14c0*/  ISETP.GE.AND P2, PT, R4, 0x1, PT ;  /* 0x000000010400780c */ /* 0x000fe20003f46270 */
[----:B-1----:R-:W-:-:S12]  /*14d0*/  @P1 BRA `(.L_x_16) ;  /* 0x0000000000081947 */ /* 0x002fd80003800000 */
[----:B------:R-:W1:Y:S02]  /*14e0*/  SYNCS.PHASECHK.TRANS64.TRYWAIT P1, [R3+URZ], R0 ;  /* 0x00000000030075a7 */ /* 0x000e64000802017f */
[----:B-1----:R-:W-:Y:S05]  /*14f0*/  @!P1 BRA `(.L_x_17) ;  /* 0x0000009000f49947 */ /* 0x002fea0003800000 */
.L_x_16:
[----:B------:R-:W-:Y:S05]  /*1500*/  WARPSYNC.ALL ;  /* 0x0000000000007948 */ /* 0x000fea0003800000 */
[----:B------:R-:W-:Y:S01]  /*1510*/  UIADD3 UR4, UR46, 0x24180, URZ ;  /* 0x000241802e047890 */ /* 0x000fe2000fffe03f */
[----:B------:R-:W-:Y:S01]  /*1520*/  WARPGROUP.ARRIVE ;  /* 0x00000000000079c5 */ /* 0x000fe20000000000 */
[----:B------:R-:W-:Y:S02]  /*1530*/  UIMAD UR5, UR41, 0x600, UR45 ;  /* 0x00000600290578a4 */ /* 0x000fe4000f8e022d */
[----:B------:R-:W-:Y:S01]  /*1540*/  USHF.R.U32.HI UR4, URZ, 0x4, UR4 ;  /* 0x000000043f047899 */ /* 0x000fe20008011604 */
[----:B------:R-:W-:Y:S01]  /*1550*/  UMOV UR9, 0x40000040 ;  /* 0x4000004000097882 */ /* 0x000fe20000000000 */
[----:B------:R-:W-:-:S02]  /*1560*/  UMOV UR11, 0x40000040 ;  /* 0x40000040000b7882 */ /* 0x000fc40000000000 */
[----:B------:R-:W-:Y:S01]  /*1570*/  ULOP3.LUT UR4, UR4, 0x3fff, URZ, 0xc0, !UPT ;  /* 0x00003fff04047892 */ /* 0x000fe2000f8ec03f */
[----:B------:R-:W-:-:S03]  /*1580*/  UMOV UR8, UR5 ;  /* 0x0000000500087c82 */ /* 0x000fc60008000000 */
[----:B------:R-:W-:-:S04]  /*1590*/  ULOP3.LUT UR4, UR4, 0x10000, URZ, 0xfc, !UPT ;  /* 0x0001000004047892 */ /* 0x000fc8000f8efc3f */
[----:B------:R-:W-:-:S07]  /*15a0*/  UIMAD UR6, UR41, 0x300, UR4 ;  /* 0x00000300290678a4 */ /* 0x000fce000f8e0204 */
[----:B------:R-:W-:Y:S02]  /*15b0*/  UMOV UR10, UR6 ;  /* 0x00000006000a7c82 */ /* 0x000fe40008000000 */
[----:B------:R-:W-:Y:S01]  /*15c0*/  HGMMA.64x96x16.F32.BF16 R72, gdesc[UR8], RZ, !UPT, gsb0 ;  /* 0x01600000084879f0 */ /* 0x000fe2000c0018ff */
[----:B------:R-:W-:Y:S01]  /*15d0*/  UIADD3 UR8, UR5, 0x400, URZ ;  /* 0x0000040005087890 */ /* 0x000fe2000fffe03f */
[----:B------:R-:W-:Y:S01]  /*15e0*/  UMOV UR9, 0x40000040 ;  /* 0x4000004000097882 */ /* 0x000fe20000000000 */
[----:B------:R-:W-:Y:S02]  /*15f0*/  WARPGROUP.DEPBAR.LE gsb0, 0x0 ;  /* 0x00008000000079c5 */ /* 0x000fe40000010000 */
[----:B------:R-:W-:-:S06]  /*1600*/  WARPGROUP.ARRIVE ;  /* 0x00000000000079c5 */ /* 0x000fcc0000000000 */
[----:B------:R-:W-:Y:S01]  /*1610*/  HGMMA.64x96x16.F32.BF16 R24, gdesc[UR8], RZ, !UPT, gsb0 ;  /* 0x01600000081879f0 */ /* 0x000fe2000c0018ff */
[----:B------:R-:W-:Y:S02]  /*1620*/  UIADD3 UR8, UR5, 0x2, URZ ;  /* 0x0000000205087890 */ /* 0x000fe4000fffe03f */
[----:B------:R-:W-:Y:S01]  /*1630*/  UIADD3 UR10, UR6, 0x2, URZ ;  /* 0x00000002060a7890 */ /* 0x000fe2000fffe03f */
[----:B------:R-:W-:Y:S01]  /*1640*/  UMOV UR9, 0x40000040 ;  /* 0x4000004000097882 */ /* 0x000fe20000000000 */
[----:B------:R-:W-:Y:S01]  /*1650*/  UMOV UR11, 0x40000040 ;  /* 0x40000040000b7882 */ /* 0x000fe20000000000 */
[----:B------:R-:W-:Y:S02]  /*1660*/  WARPGROUP.DEPBAR.LE gsb0, 0x0 ;  /* 0x00008000000079c5 */ /* 0x000fe40000010000 */
[----:B------:R-:W-:-:S06]  /*1670*/  WARPGROUP.ARRIVE ;  /* 0x00000000000079c5 */ /* 0x000fcc0000000000 */
[----:B------:R-:W-:Y:S01]  /*1680*/  HGMMA.64x96x16.F32.BF16 R72, gdesc[UR8], R72, gsb0 ;  /* 0x01600000084879f0 */ /* 0x000fe20008001848 */
[----:B------:R-:W-:Y:S01]  /*1690*/  UIADD3 UR8, UR5, 0x402, URZ ;  /* 0x0000040205087890 */ /* 0x000fe2000fffe03f */
[----:B------:R-:W-:Y:S01]  /*16a0*/  UMOV UR9, 0x40000040 ;  /* 0x4000004000097882 */ /* 0x000fe20000000000 */
[----:B------:R-:W-:Y:S02]  /*16b0*/  WARPGROUP.DEPBAR.LE gsb0, 0x0 ;  /* 0x00008000000079c5 */ /* 0x000fe40000010000 */
[----:B------:R-:W-:-:S06]  /*16c0*/  WARPGROUP.ARRIVE ;  /* 0x00000000000079c5 */ /* 0x000fcc0000000000 */
[----:B------:R-:W-:Y:S01]  /*16d0*/  HGMMA.64x96x16.F32.BF16 R24, gdesc[UR8], R24, gsb0 ;  /* 0x01600000081879f0 */ /* 0x000fe20008001818 */
        /* <DEDUP_REMOVED lines=23> */
[----:B------:R-:W-:Y:S03]  /*1850*/  HGMMA.64x96x16.F32.BF16 R24, gdesc[UR8], R24, gsb0 ;  /* 0x01600000081879f0 */ /* 0x000fe60008001818 */
[----:B------:R-:W-:Y:S02]  /*1860*/  WARPGROUP.DEPBAR.LE gsb0, 0x0 ;  /* 0x00008000000079c5 */ /* 0x000fe40000010000 */
[----:B------:R-:W-:Y:S05]  /*1870*/  @!P2 BRA `(.L_x_18) ;  /* 0x00000004006ca947 */ /* 0x000fea0003800000 */
[----:B------:R-:W-:Y:S01]  /*1880*/  UIADD3 UR5, UR41, 0x1, URZ ;  /* 0x0000000129057890 */ /* 0x000fe2000fffe03f */
[----:B01----:R-:W-:-:S03]  /*1890*/  IMAD.U32 R0, RZ, RZ, UR44 ;  /* 0x0000002cff007e24 */ /* 0x003fc6000f8e00ff */
[----:B------:R-:W-:-:S04]  /*18a0*/  UISETP.NE.AND UP0, UPT, UR5, 0x6, UPT ;  /* 0x000000060500788c */ /* 0x000fc8000bf05270 */
[----:B------:R-:W-:Y:S02]  /*18b0*/  USEL UR6, URZ, 0x1, UP0 ;  /* 0x000000013f067887 */ /* 0x000fe40008000000 */
[----:B------:R-:W-:Y:S02]  /*18c0*/  USEL UR5, UR5, URZ, UP0 ;  /* 0x0000003f05057287 */ /* 0x000fe40008000000 */
[----:B------:R-:W-:-:S06]  /*18d0*/  ULOP3.LUT UR6, UR40, UR6, URZ, 0x3c, !UPT ;  /* 0x0000000628067292 */ /* 0x000fcc000f8e3c3f */
[----:B------:R-:W-:Y:S01]  /*18e0*/  MOV R5, UR6 ;  /* 0x0000000600057c02 */ /* 0x000fe20008000f00 */
[----:B------:R-:W-:-:S06]  /*18f0*/  UMOV UR6, UR41 ;  /* 0x0000002900067c82 */ /* 0x000fcc0008000000 */
.L_x_25:
[----:B01----:R-:W-:Y:S05]  /*1900*/  @!P0 BRA `(.L_x_19) ;  /* 0x0000000000048947 */ /* 0x003fea0003800000 */
[----:B------:R-:W-:Y:S01]  /*1910*/  BPT.TRAP 0x1 ;  /* 0x000000040000795c */ /* 0x000fe20000300000 */
.L_x_19:
[----:B------:R-:W0:Y:S01]  /*1920*/  S2UR UR8, SR_CgaCtaId ;  /* 0x00000000000879c3 */ /* 0x000e220000008800 */
[----:B------:R-:W-:Y:S01]  /*1930*/  UMOV UR7, 0x400 ;  /* 0x0000040000077882 */ /* 0x000fe20000000000 */
[----:B------:R-:W-:Y:S01]  /*1940*/  SHF.L.U32 R3, R5, 0x1f, RZ ;  /* 0x0000001f05037819 */ /* 0x000fe200000006ff */
[----:B0-----:R-:W-:-:S04]  /*1950*/  ULEA UR7, UR8, UR7, 0x18 ;  /* 0x0000000708077291 */ /* 0x001fc8000f8ec03f */
[----:B------:R-:W-:-:S09]  /*1960*/  ULEA UR8, UR5, UR7, 0x3 ;  /* 0x0000000705087291 */ /* 0x000fd2000f8e183f */
[----:B------:R0:W1:Y:S01]  /*1970*/  SYNCS.PHASECHK.TRANS64.TRYWAIT P1, [UR8], R3 ;  /* 0x00000003ff0075a7 */ /* 0x0000620008020148 */
[----:B------:R-:W-:Y:S05]  /*1980*/  @!P0 BRA `(.L_x_20) ;  /* 0x0000000000048947 */ /* 0x000fea0003800000 */
[----:B------:R-:W-:Y:S01]  /*1990*/  BPT.TRAP 0x1 ;  /* 0x000000040000795c */ /* 0x000fe20000300000 */
.L_x_20:
[----:B-1----:R-:W-:Y:S05]  /*19a0*/  @P1 BRA `(.L_x_21) ;  /* 0x0000000000081947 */ /* 0x002fea0003800000 */
[----:B------:R-:W1:Y:S02]  /*19b0*/  SYNCS.PHASECHK.TRANS64.TRYWAIT P1, [UR8], R3 ;  /* 0x00000003ff0075a7 */ /* 0x000e640008020148 */
[----:B-1----:R-:W-:Y:S05]  /*19c0*/  @!P1 BRA `(.L_x_22) ;  /* 0x0000008c00d49947 */ /* 0x002fea0003800000 */
.L_x_21:
[----:B------:R-:W-:Y:S01]  /*19d0*/  UIMAD UR12, UR5, 0x600, UR45 ;  /* 0x00000600050c78a4 */ /* 0x000fe2000f8e022d */
[----:B------:R-:W-:Y:S01]  /*19e0*/  WARPGROUP.ARRIVE ;  /* 0x00000000000079c5 */ /* 0x000fe20000000000 */
[----:B------:R-:W-:Y:S01]  /*19f0*/  UIMAD UR13, UR5, 0x300, UR4 ;  /* 0x00000300050d78a4 */ /* 0x000fe2000f8e0204 */
[----:B------:R-:W-:Y:S01]  /*1a00*/  UMOV UR9, 0x40000040 ;  /* 0x4000004000097882 */ /* 0x000fe20000000000 */
[----:B------:R-:W-:-:S03]  /*1a10*/  UMOV UR11, 0x40000040 ;  /* 0x40000040000b7882 */ /* 0x000fc60000000000 */
[----:B------:R-:W-:Y:S02]  /*1a20*/  UMOV UR8, UR12 ;  /* 0x0000000c00087c82 */ /* 0x000fe40008000000 */
[----:B------:R-:W-:Y:S02]  /*1a30*/  UMOV UR10, UR13 ;  /* 0x0000000d000a7c82 */ /* 0x000fe40008000000 */
        /* <DEDUP_REMOVED lines=44> */
[----:B------:R-:W-:Y:S01]  /*1d00*/  BPT.TRAP 0x1 ;  /* 0x000000040000795c */ /* 0x000fe20000300000 */
.L_x_23:
[----:B------:R-:W-:Y:S01]  /*1d10*/  ULEA UR7, UR6, UR7, 0x3 ;  /* 0x0000000706077291 */ /* 0x000fe2000f8e183f */
[----:B------:R-:W-:-:S03]  /*1d20*/  ISETP.GT.U32.AND P1, PT, R18, 0x1, PT ;  /* 0x000000011200780c */ /* 0x000fc60003f24070 */
[----:B------:R-:W-:-:S04]  /*1d30*/  UIADD3 UR7, UR7, 0x30, URZ ;  /* 0x0000003007077890 */ /* 0x000fc8000fffe03f */
[----:B------:R-:W-:-:S09]  /*1d40*/  UPRMT UR7, URZ, 0x654, UR7 ;  /* 0x000006543f077896 */ /* 0x000fd20008000007 */
[----:B------:R-:W-:Y:S01]  /*1d50*/  SYNCS.ARRIVE.TRANS64.RED.A1T0 RZ, [UR7], RZ ;  /* 0x000000ffffff79a7 */ /* 0x000fe20008100407 */
[----:B------:R-:W-:Y:S05]  /*1d60*/  @P1 BRA `(.L_x_24) ;  /* 0x0000000000041947 */ /* 0x000fea0003800000 */
[----:B------:R-:W-:Y:S01]  /*1d70*/  BPT.TRAP 0x1 ;  /* 0x000000040000795c */ /* 0x000fe20000300000 */
.L_x_24:
[----:B------:R-:W-:Y:S01]  /*1d80*/  UIADD3 UR5, UR5, 0x1, URZ ;  /* 0x0000000105057890 */ /* 0x000fe2000fffe03f */
[C---:B------:R-:W-:Y:S01]  /*1d90*/  ISETP.GT.AND P1, PT, R0.reuse, 0x1, PT ;  /* 0x000000010000780c */ /* 0x040fe20003f24270 */
[----:B------:R-:W-:Y:S01]  /*1da0*/  UIADD3 UR6, UR6, 0x1, URZ ;  /* 0x0000000106067890 */ /* 0x000fe2000fffe03f */
[----:B------:R-:W-:Y:S01]  /*1db0*/  VIADD R0, R0, 0xffffffff ;  /* 0xffffffff00007836 */ /* 0x000fe20000000000 */
[----:B------:R-:W-:Y:S02]  /*1dc0*/  UISETP.NE.AND UP0, UPT, UR5, 0x6, UPT ;  /* 0x000000060500788c */ /* 0x000fe4000bf05270 */
[----:B------:R-:W-:Y:S02]  /*1dd0*/  UISETP.NE.AND UP1, UPT, UR6, 0x6, UPT ;  /* 0x000000060600788c */ /* 0x000fe4000bf25270 */
[----:B------:R-:W-:Y:S02]  /*1de0*/  USEL UR7, URZ, 0x1, UP0 ;  /* 0x000000013f077887 */ /* 0x000fe40008000000 */
[----:B------:R-:W-:-:S02]  /*1df0*/  USEL UR5, UR5, URZ, UP0 ;  /* 0x0000003f05057287 */ /* 0x000fc40008000000 */
[----:B------:R-:W-:Y:S02]  /*1e00*/  USEL UR6, UR6, URZ, UP1 ;  /* 0x0000003f06067287 */ /* 0x000fe40008800000 */
[----:B------:R-:W-:Y:S01]  /*1e10*/  LOP3.LUT R5, R5, UR7, RZ, 0x3c, !PT ;  /* 0x0000000705057c12 */ /* 0x000fe2000f8e3cff */
[----:B------:R-:W-:Y:S09]  /*1e20*/  @P1 BRA `(.L_x_25) ;  /* 0xfffffff800b41947 */ /* 0x000ff2000383ffff */
.L_x_18:
[----:B01----:R-:W0:Y:S02]  /*1e30*/  LDC R0, c[0x0][0x28c] ;  /* 0x0000a300ff007b82 */ /* 0x003e240000000800 */
[----:B0-----:R-:W-:-:S13]  /*1e40*/  ISETP.GE.AND P1, PT, R0, 0x1, PT ;  /* 0x000000010000780c */ /* 0x001fda0003f26270 */
[----:B------:R-:W-:Y:S05]  /*1e50*/  @!P1 BRA `(.L_x_26) ;  /* 0x0000000000409947 */ /* 0x000fea0003800000 */
[----:B------:R-:W-:Y:S05]  /*1e60*/  @!P0 BRA `(.L_x_27) ;  /* 0x0000000000048947 */ /* 0x000fea0003800000 */
[----:B------:R-:W-:Y:S01]  /*1e70*/  BPT.TRAP 0x1 ;  /* 0x000000040000795c */ /* 0x000fe20000300000 */
.L_x_27:
[----:B------:R-:W0:Y:S01]  /*1e80*/  S2UR UR7, SR_CgaCtaId ;  /* 0x00000000000779c3 */ /* 0x000e220000008800 */
[----:B------:R-:W-:Y:S01]  /*1e90*/  UIADD3 UR6, UR44, UR41, URZ ;  /* 0x000000292c067290 */ /* 0x000fe2000fffe03f */
[----:B------:R-:W-:-:S03]  /*1ea0*/  ISETP.GT.U32.AND P0, PT, R18, 0x1, PT ;  /* 0x000000011200780c */ /* 0x000fc60003f04070 */
[----:B------:R-:W-:-:S04]  /*1eb0*/  UIMAD.WIDE.U32 UR4, UR6, -0x55555555, URZ ;  /* 0xaaaaaaab060478a5 */ /* 0x000fc8000f8e003f */
[----:B------:R-:W-:-:S03]  /*1ec0*/  USHF.R.U32.HI UR4, URZ, 0x2, UR5 ;  /* 0x000000023f047899 */ /* 0x000fc60008011605 */
[----:B------:R-:W-:Y:S01]  /*1ed0*/  UMOV UR5, 0x400 ;  /* 0x0000040000057882 */ /* 0x000fe20000000000 */
[----:B------:R-:W-:Y:S02]  /*1ee0*/  UIMAD UR6, UR4, -0x6, UR6 ;  /* 0xfffffffa040678a4 */ /* 0x000fe4000f8e0206 */
[----:B0-----:R-:W-:-:S04]  /*1ef0*/  ULEA UR5, UR7, UR5, 0x18 ;  /* 0x0000000507057291 */ /* 0x001fc8000f8ec03f */
[----:B------:R-:W-:-:S04]  /*1f00*/  ULEA UR6, UR6, UR5, 0x3 ;  /* 0x0000000506067291 */ /* 0x000fc8000f8e183f */
[----:B------:R-:W-:-:S04]  /*1f10*/  UIADD3 UR6, UR6, 0x30, URZ ;  /* 0x0000003006067890 */ /* 0x000fc8000fffe03f */
[----:B------:R-:W-:-:S09]  /*1f20*/  UPRMT UR6, URZ, 0x654, UR6 ;  /* 0x000006543f067896 */ /* 0x000fd20008000006 */
[----:B------:R-:W-:Y:S01]  /*1f30*/  SYNCS.ARRIVE.TRANS64.RED.A1T0 RZ, [UR6], RZ ;  /* 0x000000ffffff79a7 */ /* 0x000fe20008100406 */
[----:B------:R-:W-:Y:S05]  /*1f40*/  @P0 BRA `(.L_x_26) ;  /* 0x0000000000040947 */ /* 0x000fea0003800000 */
[----:B------:R-:W-:Y:S01]  /*1f50*/  BPT.TRAP 0x1 ;  /* 0x000000040000795c */ /* 0x000fe20000300000 */
.L_x_26:
[----:B------:R-:W-:Y:S01]  /*1f60*/  IMAD R3, R132, 0x60, RZ ;  /* 0x0000006084037824 */ /* 0x000fe200078e02ff */
[----:B------:R-:W-:Y:S01]  /*1f70*/  UIADD3 UR41, UR43, UR41, URZ ;  /* 0x000000292b297290 */ /* 0x000fe2000fffe03f */
[----:B------:R-:W-:Y:S01]  /*1f80*/  SHF.R.S32.HI R15, RZ, 0x1f, R19 ;  /* 0x0000001fff0f7819 */ /* 0x000fe20000011413 */
[----:B------:R-:W-:Y:S01]  /*1f90*/  ULDC UR7, c[0x0][0x288] ;  /* 0x0000a20000077ab9 */ /* 0x000fe20000000800 */
[----:B------:R-:W-:Y:S01]  /*1fa0*/  IMAD R136, R133, 0xc0, RZ ;  /* 0x000000c085887824 */ /* 0x000fe200078e02ff */
[C---:B------:R-:W-:Y:S01]  /*1fb0*/  LOP3.LUT R4, R3.reuse, 0x6, R128, 0xf8, !PT ;  /* 0x0000000603047812 */ /* 0x040fe200078ef880 */
[----:B------:R-:W-:Y:S01]  /*1fc0*/  UISETP.GT.U32.AND UP0, UPT, UR41, 0x5, UPT ;  /* 0x000000052900788c */ /* 0x000fe2000bf04070 */
[----:B------:R-:W-:Y:S01]  /*1fd0*/  ISETP.GE.AND P0, PT, R3, UR7, PT ;  /* 0x0000000703007c0c */ /* 0x000fe2000bf06270 */
[----:B------:R-:W-:Y:S01]  /*1fe0*/  ULDC.64 UR4, c[0x0][0x5d0] ;  /* 0x0001740000047ab9 */ /* 0x000fe20000000a00 */
[----:B------:R-:W-:Y:S01]  /*1ff0*/  SHF.R.S32.HI R5, RZ, 0x1f, R4 ;  /* 0x0000001fff057819 */ /* 0x000fe20000011404 */
[----:B------:R-:W-:Y:S01]  /*2000*/  ULDC UR10, c[0x0][0x284] ;  /* 0x0000a100000a7ab9 */ /* 0x000fe20000000800 */
[----:B------:R-:W-:Y:S01]  /*2010*/  IMAD R0, R15, UR4, RZ ;  /* 0x000000040f007c24 */ /* 0x000fe2000f8e02ff */
[----:B------:R-:W-:Y:S01]  /*2020*/  UISETP.LT.U32.AND UP0, UPT, UR43, 0x6, UP0 ;  /* 0x000000062b00788c */ /* 0x000fe20008701070 */
[----:B------:R-:W-:Y:S01]  /*2030*/  ISETP.GE.OR P0, PT, R136, UR10, P0 ;  /* 0x0000000a88007c0c */ /* 0x000fe20008706670 */
[----:B------:R-:W-:Y:S01]  /*2040*/  UISETP.GE.U32.AND UP1, UPT, UR43, 0x6, UPT ;  /* 0x000000062b00788c */ /* 0x000fe2000bf26070 */
[C---:B------:R-:W-:Y:S01]  /*2050*/  IMAD R11, R19.reuse, UR5, R0 ;  /* 0x00000005130b7c24 */ /* 0x040fe2000f8e0200 */
[----:B------:R-:W-:Y:S01]  /*2060*/  USEL UR6, URZ, 0x1, !UP0 ;  /* 0x000000013f067887 */ /* 0x000fe2000c000000 */
[----:B------:R-:W-:Y:S01]  /*2070*/  IMAD.WIDE.U32 R6, R19, UR4, R4 ;  /* 0x0000000413067c25 */ /* 0x000fe2000f8e0004 */
[----:B------:R-:W-:Y:S01]  /*2080*/  UIMAD.WIDE.U32 UR4, UR41, -0x55555555, URZ ;  /* 0xaaaaaaab290478a5 */ /* 0x000fe2000f8e003f */
[----:B------:R-:W-:-:S02]  /*2090*/  ULDC.64 UR8, c[0x0][0x5c8] ;  /* 0x0001720000087ab9 */ /* 0x000fc40000000a00 */
[----:B------:R-:W-:Y:S01]  /*20a0*/  IMAD.WIDE R8, R133, 0xc0, R22 ;  /* 0x000000c085087825 */ /* 0x000fe200078e0216 */
[----:B------:R-:W-:Y:S02]  /*20b0*/  USHF.R.U32.HI UR4, URZ, 0x2, UR5 ;  /* 0x000000023f047899 */ /* 0x000fe40008011605 */
[----:B------:R-:W-:Y:S01]  /*20c0*/  ULOP3.LUT UR40, UR40, UR6, URZ, 0x3c, !UPT ;  /* 0x0000000628287292 */ /* 0x000fe2000f8e3c3f */
[----:B------:R-:W-:Y:S01]  /*20d0*/  IMAD R13, R9, UR8, RZ ;  /* 0x00000008090d7c24 */ /* 0x000fe2000f8e02ff */
[----:B------:R-:W-:Y:S01]  /*20e0*/  UIMAD UR41, UR4, -0x6, UR41 ;  /* 0xfffffffa042978a4 */ /* 0x000fe2000f8e0229 */
[----:B------:R-:W-:Y:S01]  /*20f0*/  IMAD.IADD R7, R7, 0x1, R11 ;  /* 0x0000000107077824 */ /* 0x000fe200078e020b */
[----:B------:R-:W-:Y:S01]  /*2100*/  @UP1 ULOP3.LUT UR40, UR40, 0x1, UR4, 0x78, !UPT ;  /* 0x0000000128281892 */ /* 0x000fe2000f8e7804 */
[C---:B------:R-:W-:Y:S02]  /*2110*/  IMAD R13, R8.reuse, UR9, R13 ;  /* 0x00000009080d7c24 */ /* 0x040fe4000f8e020d */
[----:B------:R-:W-:-:S04]  /*2120*/  IMAD.WIDE.U32 R142, R8, UR8, R6 ;  /* 0x00000008088e7c25 */ /* 0x000fc8000f8e0006 */
[----:B------:R-:W-:Y:S01]  /*2130*/  IMAD.MOV.U32 R0, RZ, RZ, -0x1 ;  /* 0xffffffffff007424 */ /* 0x000fe200078e00ff */
[----:B------:R-:W-:Y:S06]  /*2140*/  @P0 BRA `(.L_x_28) ;  /* 0x0000006800a40947 */ /* 0x000fec0003800000 */
[----:B-----5:R-:W-:Y:S01]  /*2150*/  FSETP.NEU.AND P1, PT, R121, RZ, PT ;  /* 0x000000ff7900720b */ /* 0x020fe20003f2d000 */
[----:B------:R-:W-:Y:S01]  /*2160*/  IMAD.IADD R136, R131, 0x1, -R136 ;  /* 0x0000000183887824 */ /* 0x000fe200078e0a88 */
[----:B------:R-:W-:Y:S01]  /*2170*/  BSSY B0, `(.L_x_28) ;  /* 0x00006a6000007945 */ /* 0x000fe20003800000 */
[----:B------:R-:W-:Y:S02]  /*2180*/  IMAD.IADD R3, R122, 0x1, -R3 ;  /* 0x000000017a037824 */ /* 0x000fe400078e0a03 */
[----:B------:R-:W-:Y:S01]  /*2190*/  IMAD.IADD R145, R143, 0x1, R13 ;  /* 0x000000018f917824 */ /* 0x000fe200078e020d */
[----:B------:R-:W-:-:S04]  /*21a0*/  ISETP.GT.AND P3, PT, R136, RZ, PT ;  /* 0x000000ff8800720c */ /* 0x000fc80003f64270 */
[----:B------:R-:W-:-:S03]  /*21b0*/  ISETP.GT.AND P0, PT, R3, RZ, P3 ;  /* 0x000000ff0300720c */ /* 0x000fc60001f04270 */
[----:B------:R-:W-:Y:S10]  /*21c0*/  @!P1 BRA `(.L_x_29) ;  /* 0x0000004800dc9947 */ /* 0x000ff40003800000 */
[----:B------:R-:W0:Y:S01]  /*21d0*/  LDC.64 R10, c[0x0][0x5b8] ;  /* 0x00016e00ff0a7b82 */ /* 0x000e220000000a00 */
[----:B------:R-:W-:-:S07]  /*21e0*/  ULDC.64 UR4, c[0x0][0x5c0] ;  /* 0x0001700000047ab9 */ /* 0x000fce0000000a00 */
[----:B------:R-:W1:Y:S08]  /*21f0*/  LDC.64 R12, c[0x0][0x5b0] ;  /* 0x00016c00ff0c7b82 */ /* 0x000e700000000a00 */
[----:B------:R-:W2:Y:S01]  /*2200*/  LDC.64 R6, c[0x0][0x5a8] ;  /* 0x00016a00ff067b82 */ /* 0x000ea20000000a00 */
[----:B0-----:R-:W-:-:S04]  /*2210*/  IMAD R14, R15, R10, RZ ;  /* 0x0000000a0f0e7224 */ /* 0x001fc800078e02ff */
[C---:B------:R-:W-:Y:S02]  /*2220*/  IMAD R11, R19.reuse, R11, R14 ;  /* 0x0000000b130b7224 */ /* 0x040fe400078e020e */
[----:B------:R-:W-:-:S04]  /*2230*/  IMAD.WIDE.U32 R14, R19, R10, R4 ;  /* 0x0000000a130e7225 */ /* 0x000fc800078e0004 */
[----:B-1----:R-:W-:Y:S01]  /*2240*/  IMAD R20, R9, R12, RZ ;  /* 0x0000000c09147224 */ /* 0x002fe200078e02ff */
[----:B------:R-:W-:-:S03]  /*2250*/  IADD3 R21, R15, R11, RZ ;  /* 0x0000000b0f157210 */ /* 0x000fc60007ffe0ff */
[----:B------:R-:W-:Y:S02]  /*2260*/  IMAD R143, R8, R13, R20 ;  /* 0x0000000d088f7224 */ /* 0x000fe400078e0214 */
[----:B------:R-:W-:-:S04]  /*2270*/  IMAD.MOV.U32 R20, RZ, RZ, R14 ;  /* 0x000000ffff147224 */ /* 0x000fc800078e000e */
[----:B------:R-:W-:-:S04]  /*2280*/  IMAD.WIDE.U32 R132, R8, R12, R20 ;  /* 0x0000000c08847225 */ /* 0x000fc800078e0014 */
[----:B------:R-:W-:Y:S01]  /*2290*/  IMAD.IADD R133, R133, 0x1, R143 ;  /* 0x0000000185857824 */ /* 0x000fe200078e028f */
[----:B--2---:R-:W-:-:S04]  /*22a0*/  LEA R134, P1, R132, R6, 0x1 ;  /* 0x0000000684867211 */ /* 0x004fc800078208ff */
[----:B------:R-:W-:-:S05]  /*22b0*/  LEA.HI.X R135, R132, R7, R133, 0x1, P1 ;  /* 0x0000000784877211 */ /* 0x000fca00008f0c85 */
[----:B------:R0:W2:Y:S01]  /*22c0*/  @P0 LDG.E.LTC128B.U16 R137, desc[UR38][R134.64] ;  /* 0x0000002686890981 */ /* 0x0000a2000c1e1520 */
[----:B------:R-:W-:Y:S01]  /*22d0*/  IMAD.WIDE.U32 R138, R8, R12, R4 ;  /* 0x0000000c088a7225 */ /* 0x000fe200078e0004 */
[----:B------:R-:W-:Y:S03]  /*22e0*/  BSSY B1, `(.L_x_30) ;  /* 0x0000012000017945 */ /* 0x000fe60003800000 */
[----:B------:R-:W-:Y:S02]  /*22f0*/  IMAD.IADD R139, R143, 0x1, R139 ;  /* 0x000000018f8b7824 */ /* 0x000fe400078e028b */
[----:B------:R-:W-:-:S04]  /*2300*/  IMAD.WIDE.U32 R140, R19, R10, R138 ;  /* 0x0000000a138c7225 */ /* 0x000fc800078e008a */
[----:B0-----:R-:W-:Y:S01]  /*2310*/  IMAD.SHL.U32 R134, R12, 0x8, RZ ;  /* 0x000000080c867824 */ /* 0x001fe200078e00ff */
[----:B------:R-:W-:Y:S01]  /*2320*/  LEA R138, P2, R140, R6, 0x1 ;  /* 0x000000068c8a7211 */ /* 0x000fe200078408ff */
[----:B--2---:R-:W-:-:S04]  /*2330*/  IMAD.U32 R132, R137, 0x10000, RZ ;  /* 0x0001000089847824 */ /* 0x004fc800078e00ff */
[----:B------:R-:W-:Y:S01]  /*2340*/  FMUL R133, R132, R121 ;  /* 0x0000007984857220 */ /* 0x000fe20000400000 */
[----:B------:R-:W-:-:S03]  /*2350*/  LEA R132, P1, R142, UR4, 0x1 ;  /* 0x000000048e847c11 */ /* 0x000fc6000f8208ff */
[----:B------:R-:W-:Y:S01]  /*2360*/  FFMA R133, R72, R120, R133 ;  /* 0x0000007848857223 */ /* 0x000fe20000000085 */
[----:B------:R-:W-:-:S04]  /*2370*/  IMAD.IADD R72, R11, 0x1, R141 ;  /* 0x000000010b487824 */ /* 0x000fc800078e028d */
[----:B------:R-:W-:Y:S02]  /*2380*/  F2FP.BF16.F32.PACK_AB R135, RZ, R133 ;  /* 0x00000085ff87723e */ /* 0x000fe400000010ff */
[----:B------:R-:W-:Y:S02]  /*2390*/  LEA.HI.X R133, R142, UR5, R145, 0x1, P1 ;  /* 0x000000058e857c11 */ /* 0x000fe400088f0c91 */
[----:B------:R-:W-:Y:S02]  /*23a0*/  ISETP.GT.AND P1, PT, R3, 0x1, P3 ;  /* 0x000000010300780c */ /* 0x000fe40001f24270 */
[----:B------:R-:W-:Y:S01]  /*23b0*/  LEA.HI.X R139, R140, R7, R72, 0x1, P2 ;  /* 0x000000078c8b7211 */ /* 0x000fe200010f0c48 */
[----:B------:R0:W-:Y:S02]  /*23c0*/  @P0 STG.E.U16 desc[UR38][R132.64], R135 ;  /* 0x0000008784000986 */ /* 0x0001e4000c101526 */
[----:B0-----:R-:W-:-:S08]  /*23d0*/  SHF.L.U64.HI R135, R12, 0x3, R13 ;  /* 0x000000030c877819 */ /* 0x001fd0000001020d */
[----:B------:R-:W-:Y:S05]  /*23e0*/  @!P1 BRA `(.L_x_31) ;  /* 0x0000000000049947 */ /* 0x000fea0003800000 */
[----:B------:R0:W5:Y:S02]  /*23f0*/  LDG.E.LTC128B.U16 R137, desc[UR38][R138.64+0x2] ;  /* 0x000002268a897981 */ /* 0x000164000c1e1520 */
.L_x_31:
[----:B------:R-:W-:Y:S05]  /*2400*/  BSYNC B1 ;  /* 0x0000000000017941 */ /* 0x000fea0003800000 */
.L_x_30:
[C---:B-----5:R-:W-:Y:S01]  /*2410*/  SHF.L.U32 R72, R137.reuse, 0x10, RZ ;  /* 0x0000001089487819 */ /* 0x060fe200000006ff */
[----:B------:R-:W-:Y:S01]  /*2420*/  IMAD.WIDE.U32 R144, R8, R12, R134 ;  /* 0x0000000c08907225 */ /* 0x000fe200078e0086 */
[----:B------:R-:W-:Y:S02]  /*2430*/  ISETP.GT.AND P0, PT, R136, 0x8, PT ;  /* 0x000000088800780c */ /* 0x000fe40003f04270 */
[----:B------:R-:W-:Y:S01]  /*2440*/  PRMT R147, R137, 0x7610, R147 ;  /* 0x0000761089937816 */ /* 0x000fe20000000093 */
[----:B------:R-:W-:Y:S01]  /*2450*/  FMUL R72, R72, R121 ;  /* 0x0000007948487220 */ /* 0x000fe20000400000 */
[----:B------:R-:W-:Y:S01]  /*2460*/  IMAD.IADD R143, R143, 0x1, R145 ;  /* 0x000000018f8f7824 */ /* 0x000fe200078e0291 */
[----:B------:R-:W-:Y:S02]  /*2470*/  ISETP.GT.AND P2, PT, R3, RZ, P0 ;  /* 0x000000ff0300720c */ /* 0x000fe40000744270 */
[----:B------:R-:W-:Y:S01]  /*2480*/  FFMA R72, R73, R120, R72 ;  /* 0x0000007849487223 */ /* 0x000fe20000000048 */
[----:B------:R-:W-:-:S04]  /*2490*/  IADD3 R73, P4, R14, R144, RZ ;  /* 0x000000900e497210 */ /* 0x000fc80007f9e0ff */
[----:B------:R-:W-:Y:S01]  /*24a0*/  F2FP.BF16.F32.PACK_AB R72, RZ, R72 ;  /* 0x00000048ff48723e */ /* 0x000fe200000010ff */
[----:B------:R-:W-:Y:S01]  /*24b0*/  IMAD.X R142, R143, 0x1, R21, P4 ;  /* 0x000000018f8e7824 */ /* 0x000fe200020e0615 */
[C---:B------:R-:W-:Y:S02]  /*24c0*/  LEA R140, P4, R73.reuse, R6, 0x1 ;  /* 0x00000006498c7211 */ /* 0x040fe400078808ff */
[----:B------:R-:W-:Y:S02]  /*24d0*/  PRMT R145, R72, 0x7610, R145 ;  /* 0x0000761048917816 */ /* 0x000fe40000000091 */
[----:B------:R-:W-:-:S03]  /*24e0*/  LEA.HI.X R141, R73, R7, R142, 0x1, P4 ;  /* 0x00000007498d7211 */ /* 0x000fc600020f0c8e */
[----:B------:R1:W-:Y:S04]  /*24f0*/  @P1 STG.E.U16 desc[UR38][R132.64+0x2], R145 ;  /* 0x0000029184001986 */ /* 0x0003e8000c101526 */
[----:B------:R2:W3:Y:S01]  /*2500*/  @P2 LDG.E.LTC128B.U16 R147, desc[UR38][R140.64] ;  /* 0x000000268c932981 */ /* 0x0004e2000c1e1520 */
[----:B------:R-:W-:Y:S01]  /*2510*/  IMAD.SHL.U32 R137, R126, 0x2, RZ ;  /* 0x000000027e897824 */ /* 0x000fe200078e00ff */
[----:B------:R-:W-:Y:S01]  /*2520*/  IADD3 R144, P1, R4, R144, RZ ;  /* 0x0000009004907210 */ /* 0x000fe20007f3e0ff */
[----:B------:R-:W-:Y:S03]  /*2530*/  BSSY B1, `(.L_x_32) ;  /* 0x0000011000017945 */ /* 0x000fe60003800000 */
[----:B------:R-:W-:Y:S01]  /*2540*/  IADD3 R142, P4, R137, R132, RZ ;  /* 0x00000084898e7210 */ /* 0x000fe20007f9e0ff */
[----:B-1----:R-:W-:Y:S01]  /*2550*/  IMAD.X R145, R5, 0x1, R143, P1 ;  /* 0x0000000105917824 */ /* 0x002fe200008e068f */
[----:B------:R-:W-:Y:S01]  /*2560*/  ISETP.GT.AND P1, PT, R3, 0x1, P0 ;  /* 0x000000010300780c */ /* 0x000fe20000724270 */
[----:B------:R-:W-:-:S03]  /*2570*/  IMAD.WIDE.U32 R144, R19, R10, R144 ;  /* 0x0000000a13907225 */ /* 0x000fc600078e0090 */
[----:B--2---:R-:W-:Y:S01]  /*2580*/  LEA R140, P5, R144, R6, 0x1 ;  /* 0x00000006908c7211 */ /* 0x004fe200078a08ff */
[----:B---3--:R-:W-:-:S04]  /*2590*/  IMAD.U32 R72, R147, 0x10000, RZ ;  /* 0x0001000093487824 */ /* 0x008fc800078e00ff */
[----:B------:R-:W-:Y:S01]  /*25a0*/  FMUL R73, R72, R121 ;  /* 0x0000007948497220 */ /* 0x000fe20000400000 */
[----:B------:R-:W-:-:S03]  /*25b0*/  IMAD.IADD R72, R11, 0x1, R145 ;  /* 0x000000010b487824 */ /* 0x000fc600078e0291 */
[----:B------:R-:W-:Y:S01]  /*25c0*/  FFMA R74, R74, R120, R73 ;  /* 0x000000784a4a7223 */ /* 0x000fe20000000049 */
[----:B------:R-:W-:Y:S02]  /*25d0*/  SHF.L.U64.HI R73, R126, 0x1, R125 ;  /* 0x000000017e497819 */ /* 0x000fe4000001027d */
[----:B------:R-:W-:Y:S02]  /*25e0*/  LEA.HI.X R141, R144, R7, R72, 0x1, P5 ;  /* 0x00000007908d7211 */ /* 0x000fe400028f0c48 */
[----:B------:R-:W-:Y:S02]  /*25f0*/  F2FP.BF16.F32.PACK_AB R74, RZ, R74 ;  /* 0x0000004aff4a723e */ /* 0x000fe400000010ff */
[----:B------:R-:W-:-:S05]  /*2600*/  IADD3.X R143, R73, R133, RZ, P4, !PT ;  /* 0x00000085498f7210 */ /* 0x000fca00027fe4ff */
[----:B------:R1:W-:Y:S01]  /*2610*/  @P2 STG.E.U16 desc[UR38][R142.64], R74 ;  /* 0x0000004a8e002986 */ /* 0x0003e2000c101526 */
[----:B------:R-:W-:Y:S05]  /*2620*/  @!P1 BRA `(.L_x_33) ;  /* 0x0000000000049947 */ /* 0x000fea0003800000 */
[----:B------:R2:W5:Y:S02]  /*2630*/  LDG.E.LTC128B.U16 R147, desc[UR38][R140.64+0x2] ;  /* 0x000002268c937981 */ /* 0x000564000c1e1520 */
.L_x_33:
[----:B------:R-:W-:Y:S05]  /*2640*/  BSYNC B1 ;  /* 0x0000000000017941 */ /* 0x000fea0003800000 */
.L_x_32:
[----:B-----5:R-:W-:Y:S01]  /*2650*/  IMAD.U32 R72, R147, 0x10000, RZ ;  /* 0x0001000093487824 */ /* 0x020fe200078e00ff */
[----:B------:R-:W-:Y:S01]  /*2660*/  ISETP.GT.AND P2, PT, R3, 0x8, P3 ;  /* 0x000000080300780c */ /* 0x000fe20001f44270 */
[----:B-1----:R-:W-:Y:S01]  /*2670*/  @P1 IMAD.MOV.U32 R74, RZ, RZ, R142 ;  /* 0x000000ffff4a1224 */ /* 0x002fe200078e008e */
[----:B------:R-:W-:Y:S01]  /*2680*/  BSSY B1, `(.L_x_34) ;  /* 0x0000008000017945 */ /* 0x000fe20003800000 */
[----:B------:R-:W-:-:S04]  /*2690*/  FMUL R72, R72, R121 ;  /* 0x0000007948487220 */ /* 0x000fc80000400000 */
[----:B------:R-:W-:Y:S01]  /*26a0*/  FFMA R72, R75, R120, R72 ;  /* 0x000000784b487223 */ /* 0x000fe20000000048 */
[----:B------:R-:W-:-:S04]  /*26b0*/  @P1 IMAD.MOV.U32 R75, RZ, RZ, R143 ;  /* 0x000000ffff4b1224 */ /* 0x000fc800078e008f */
[----:B------:R-:W-:-:S05]  /*26c0*/  F2FP.BF16.F32.PACK_AB R72, RZ, R72 ;  /* 0x00000048ff48723e */ /* 0x000fca00000010ff */
[----:B------:R1:W-:Y:S01]  /*26d0*/  @P1 STG.E.U16 desc[UR38][R74.64+0x2], R72 ;  /* 0x000002484a001986 */ /* 0x0003e2000c101526 */
[----:B------:R-:W-:Y:S05]  /*26e0*/  @!P2 BRA `(.L_x_35) ;  /* 0x000000000004a947 */ /* 0x000fea0003800000 */
[----:B------:R3:W5:Y:S02]  /*26f0*/  LDG.E.LTC128B.U16 R147, desc[UR38][R138.64+0x10] ;  /* 0x000010268a937981 */ /* 0x000764000c1e1520 */
.L_x_35:
[----:B------:R-:W-:Y:S05]  /*2700*/  BSYNC B1 ;  /* 0x0000000000017941 */ /* 0x000fea0003800000 */
.L_x_34:
[----:B-1---5:R-:W-:Y:S01]  /*2710*/  IMAD.U32 R72, R147, 0x10000, RZ ;  /* 0x0001000093487824 */ /* 0x022fe200078e00ff */
[----:B------:R-:W-:Y:S01]  /*2720*/  ISETP.GT.AND P1, PT, R3, 0x9, P3 ;  /* 0x000000090300780c */ /* 0x000fe20001f24270 */
[----:B------:R-:W-:Y:S01]  /*2730*/  @P2 IMAD.MOV.U32 R74, RZ, RZ, R132 ;  /* 0x000000ffff4a2224 */ /* 0x000fe200078e0084 */
[----:B------:R-:W-:Y:S01]  /*2740*/  BSSY B1, `(.L_x_36) ;  /* 0x0000009000017945 */ /* 0x000fe20003800000 */
[----:B------:R-:W-:-:S04]  /*2750*/  FMUL R75, R72, R121 ;  /* 0x00000079484b7220 */ /* 0x000fc80000400000 */
[----:B------:R-:W-:-:S05]  /*2760*/  FFMA R75, R76, R120, R75 ;  /* 0x000000784c4b7223 */ /* 0x000fca000000004b */
[----:B------:R-:W-:-:S04]  /*2770*/  F2FP.BF16.F32.PACK_AB R75, RZ, R75 ;  /* 0x0000004bff4b723e */ /* 0x000fc800000010ff */
[----:B------:R-:W-:Y:S01]  /*2780*/  PRMT R72, R75, 0x7610, R72 ;  /* 0x000076104b487816 */ /* 0x000fe20000000048 */
[----:B------:R-:W-:-:S05]  /*2790*/  @P2 IMAD.MOV.U32 R75, RZ, RZ, R133 ;  /* 0x000000ffff4b2224 */ /* 0x000fca00078e0085 */
[----:B------:R1:W-:Y:S01]  /*27a0*/  @P2 STG.E.U16 desc[UR38][R74.64+0x10], R72 ;  /* 0x000010484a002986 */ /* 0x0003e2000c101526 */
[----:B------:R-:W-:Y:S05]  /*27b0*/  @!P1 BRA `(.L_x_37) ;  /* 0x0000000000049947 */ /* 0x000fea0003800000 */
[----:B------:R4:W5:Y:S02]  /*27c0*/  LDG.E.LTC128B.U16 R147, desc[UR38][R138.64+0x12] ;  /* 0x000012268a937981 */ /* 0x000964000c1e1520 */
.L_x_37:
[----:B------:R-:W-:Y:S05]  /*27d0*/  BSYNC B1 ;  /* 0x0000000000017941 */ /* 0x000fea0003800000 */
.L_x_36:
[----:B-1---5:R-:W-:Y:S01]  /*27e0*/  SHF.L.U32 R72, R147, 0x10, RZ ;  /* 0x0000001093487819 */ /* 0x022fe200000006ff */
[----:B------:R-:W-:Y:S01]  /*27f0*/  @P1 IMAD.MOV.U32 R74, RZ, RZ, R132 ;  /* 0x000000ffff4a1224 */ /* 0x000fe200078e0084 */
[----:B------:R-:W-:Y:S01]  /*2800*/  ISETP.GT.AND P2, PT, R3, 0x8, P0 ;  /* 0x000000080300780c */ /* 0x000fe20000744270 */
[----:B------:R-:W-:Y:S01]  /*2810*/  @P1 IMAD.MOV.U32 R75, RZ, RZ, R133 ;  /* 0x000000ffff4b1224 */ /* 0x000fe200078e0085 */
[----:B------:R-:W-:Y:S01]  /*2820*/  BSSY B1, `(.L_x_38) ;  /* 0x0000007000017945 */ /* 0x000fe20003800000 */
[----:B------:R-:W-:-:S04]  /*2830*/  FMUL R72, R72, R121 ;  /* 0x0000007948487220 */ /* 0x000fc80000400000 */
[----:B------:R-:W-:-:S05]  /*2840*/  FFMA R72, R77, R120, R72 ;  /* 0x000000784d487223 */ /* 0x000fca0000000048 */
[----:B------:R-:W-:-:S05]  /*2850*/  F2FP.BF16.F32.PACK_AB R72, RZ, R72 ;  /* 0x00000048ff48723e */ /* 0x000fca00000010ff */
[----:B------:R1:W-:Y:S01]  /*2860*/  @P1 STG.E.U16 desc[UR38][R74.64+0x12], R72 ;  /* 0x000012484a001986 */ /* 0x0003e2000c101526 */
[----:B------:R-:W-:Y:S05]  /*2870*/  @!P2 BRA `(.L_x_39) ;  /* 0x000000000004a947 */ /* 0x000fea0003800000 */
[----:B------:R0:W5:Y:S02]  /*2880*/  LDG.E.LTC128B.U16 R147, desc[UR38][R140.64+0x10] ;  /* 0x000010268c937981 */ /* 0x000164000c1e1520 */
.L_x_39:
[----:B------:R-:W-:Y:S05]  /*2890*/  BSYNC B1 ;  /* 0x0000000000017941 */ /* 0x000fea0003800000 */
.L_x_38:
        /* <DEDUP_REMOVED lines=12> */
.L_x_41:
[----:B------:R-:W-:Y:S05]  /*2960*/  BSYNC B1 ;  /* 0x0000000000017941 */ /* 0x000fea0003800000 */
.L_x_40:
[----:B-1---5:R-:W-:Y:S01]  /*2970*/  IMAD.U32 R72, R147, 0x10000, RZ ;  /* 0x0001000093487824 */ /* 0x022fe200078e00ff */
[----:B------:R-:W-:Y:S01]  /*2980*/  @P1 MOV R74, R142 ;  /* 0x0000008e004a1202 */ /* 0x000fe20000000f00 */
[----:B------:R-:W-:Y:S01]  /*2990*/  @P1 IMAD.MOV.U32 R75, RZ, RZ, R143 ;  /* 0x000000ffff4b1224 */ /* 0x000fe200078e008f */
[----:B------:R-:W-:Y:S01]  /*29a0*/  ISETP.GT.AND P2, PT, R3, 0x10, P3 ;  /* 0x000000100300780c */ /* 0x000fe20001f44270 */
[----:B------:R-:W-:Y:S01]  /*29b0*/  FMUL R72, R72, R121 ;  /* 0x0000007948487220 */ /* 0x000fe20000400000 */
[----:B------:R-:W-:Y:S03]  /*29c0*/  BSSY B1, `(.L_x_42) ;  /* 0x0000006000017945 */ /* 0x000fe60003800000 */
[----:B------:R-:W-:-:S05]  /*29d0*/  FFMA R72, R79, R120, R72 ;  /* 0x000000784f487223 */ /* 0x000fca0000000048 */
[----:B------:R-:W-:-:S05]  /*29e0*/  F2FP.BF16.F32.PACK_AB R72, RZ, R72 ;  /* 0x00000048ff48723e */ /* 0x000fca00000010ff */
[----:B------:R1:W-:Y:S01]  /*29f0*/  @P1 STG.E.U16 desc[UR38][R74.64+0x12], R72 ;  /* 0x000012484a001986 */ /* 0x0003e2000c101526 */
[----:B------:R-:W-:Y:S05]  /*2a00*/  @!P2 BRA `(.L_x_43) ;  /* 0x000000000004a947 */ /* 0x000fea0003800000 */
[----:B------:R0:W5:Y:S02]  /*2a10*/  LDG.E.LTC128B.U16 R147, desc[UR38][R138.64+0x20] ;  /* 0x000020268a937981 */ /* 0x000164000c1e1520 */
.L_x_43:
[----:B------:R-:W-:Y:S05]  /*2a20*/  BSYNC B1 ;  /* 0x0000000000017941 */ /* 0x000fea0003800000 */
.L_x_42:
        /* <DEDUP_REMOVED lines=12> */
.L_x_45:
[----:B------:R-:W-:Y:S05]  /*2af0*/  BSYNC B1 ;  /* 0x0000000000017941 */ /* 0x000fea0003800000 */
.L_x_44:
        /* <DEDUP_REMOVED lines=11> */
.L_x_47:
[----:B------:R-:W-:Y:S05]  /*2bb0*/  BSYNC B1 ;  /* 0x0000000000017941 */ /* 0x000fea0003800000 */
.L_x_46:
        /* <DEDUP_REMOVED lines=12> */
.L_x_49:
[----:B------:R-:W-:Y:S05]  /*2c80*/  BSYNC B1 ;  /* 0x0000000000017941 */ /* 0x000fea0003800000 */
.L_x_48:
[----:B-1---5:R-:W-:Y:S01]  /*2c90*/  IMAD.U32 R72, R147, 0x10000, RZ ;  /* 0x0001000093487824 */ /* 0x022fe200078e00ff */
[----:B------:R-:W-:Y:S01]  /*2ca0*/  ISETP.GT.AND P2, PT, R3, 0x18, P3 ;  /* 0x000000180300780c */ /* 0x000fe20001f44270 */
[----:B------:R-:W-:Y:S01]  /*2cb0*/  @P1 IMAD.MOV.U32 R74, RZ, RZ, R142 ;  /* 0x000000ffff4a1224 */ /* 0x000fe200078e008e */
[----:B------:R-:W-:Y:S01]  /*2cc0*/  BSSY B1, `(.L_x_50) ;  /* 0x0000008000017945 */ /* 0x000fe20003800000 */
[----:B------:R-:W-:Y:S01]  /*2cd0*/  FMUL R72, R72, R121 ;  /* 0x0000007948487220 */ /* 0x000fe20000400000 */
[----:B------:R-:W-:-:S03]  /*2ce0*/  @P1 IMAD.MOV.U32 R75, RZ, RZ, R143 ;  /* 0x000000ffff4b1224 */ /* 0x000fc600078e008f */
[----:B------:R-:W-:-:S05]  /*2cf0*/  FFMA R72, R83, R120, R72 ;  /* 0x0000007853487223 */ /* 0x000fca0000000048 */
[----:B------:R-:W-:-:S05]  /*2d00*/  F2FP.BF16.F32.PACK_AB R72, RZ, R72 ;  /* 0x00000048ff48723e */ /* 0x000fca00000010ff */
[----:B------:R1:W-:Y:S01]  /*2d10*/  @P1 STG.E.U16 desc[UR38][R74.64+0x22], R72 ;  /* 0x000022484a001986 */ /* 0x0003e2000c101526 */
[----:B------:R-:W-:Y:S05]  /*2d20*/  @!P2 BRA `(.L_x_51) ;  /* 0x000000000004a947 */ /* 0x000fea0003800000 */
[----:B------:R0:W5:Y:S02]  /*2d30*/  LDG.E.LTC128B.U16 R147, desc[UR38][R138.64+0x30] ;  /* 0x000030268a937981 */ /* 0x000164000c1e1520 */
.L_x_51:
[----:B------:R-:W-:Y:S05]  /*2d40*/  BSYNC B1 ;  /* 0x0000000000017941 */ /* 0x000fea0003800000 */
.L_x_50:
[----:B-1---5:R-:W-:Y:S01]  /*2d50*/  SHF.L.U32 R72, R147, 0x10, RZ ;  /* 0x0000001093487819 */ /* 0x022fe200000006ff */
[----:B------:R-:W-:Y:S01]  /*2d60*/  @P2 IMAD.MOV.U32 R74, RZ, RZ, R132 ;  /* 0x000000ffff4a2224 */ /* 0x000fe200078e0084 */
[----:B------:R-:W-:Y:S01]  /*2d70*/  ISETP.GT.AND P1, PT, R3, 0x19, P3 ;  /* 0x000000190300780c */ /* 0x000fe20001f24270 */
[----:B------:R-:W-:Y:S02]  /*2d80*/  BSSY B1, `(.L_x_52) ;  /* 0x0000009000017945 */ /* 0x000fe40003800000 */
        /* <DEDUP_REMOVED lines=8> */
.L_x_53:
[----:B------:R-:W-:Y:S05]  /*2e10*/  BSYNC B1 ;  /* 0x0000000000017941 */ /* 0x000fea0003800000 */
.L_x_52:
        /* <DEDUP_REMOVED lines=11> */
.L_x_55:
[----:B------:R-:W-:Y:S05]  /*2ed0*/  BSYNC B1 ;  /* 0x0000000000017941 */ /* 0x000fea0003800000 */
.L_x_54:
[----:B-1---5:R-:W-:Y:S01]  /*2ee0*/  IMAD.U32 R72, R147, 0x10000, RZ ;  /* 0x0001000093487824 */ /* 0x022fe200078e00ff */
[----:B------:R-:W-:Y:S01]  /*2ef0*/  @P2 MOV R74, R142 ;  /* 0x0000008e004a2202 */ /* 0x000fe20000000f00 */
[----:B------:R-:W-:Y:S01]  /*2f00*/  BSSY B1, `(.L_x_56) ;  /* 0x000000a000017945 */ /* 0x000fe20003800000 */
[----:B------:R-:W-:Y:S01]  /*2f10*/  ISETP.GT.AND P1, PT, R3, 0x19, P0 ;  /* 0x000000190300780c */ /* 0x000fe20000724270 */
        /* <DEDUP_REMOVED lines=8> */
.L_x_57:
[----:B------:R-:W-:Y:S05]  /*2fa0*/  BSYNC B1 ;  /* 0x0000000000017941 */ /* 0x000fea0003800000 */
.L_x_56:
        /* <DEDUP_REMOVED lines=11> */
.L_x_59:
[----:B------:R-:W-:Y:S05]  /*3060*/  BSYNC B1 ;  /* 0x0000000000017941 */ /* 0x000fea0003800000 */
.L_x_58:
[----:B-1---5:R-:W-:Y:S01]  /*3070*/  IMAD.U32 R72, R147, 0x10000, RZ ;  /* 0x0001000093487824 */ /* 0x022fe200078e00ff */
[----:B------:R-:W-:Y:S01]  /*3080*/  ISETP.GT.AND P1, PT, R3, 0x21, P3 ;  /* 0x000000210300780c */ /* 0x000fe20001f24270 */
[----:B------:R-:W-:Y:S01]  /*3090*/  @P2 IMAD.MOV.U32 R74, RZ, RZ, R132 ;  /* 0x000000ffff4a2224 */ /* 0x000fe200078e0084 */
[----:B------:R-:W-:Y:S01]  /*30a0*/  BSSY B1, `(.L_x_60) ;  /* 0x0000009000017945 */ /* 0x000fe20003800000 */
[----:B------:R-:W-:-:S04]  /*30b0*/  FMUL R75, R72, R121 ;  /* 0x00000079484b7220 */ /* 0x000fc80000400000 */
[----:B------:R-:W-:-:S05]  /*30c0*/  FFMA R75, R88, R120, R75 ;  /* 0x00000078584b7223 */ /* 0x000fca000000004b */
[----:B------:R-:W-:-:S04]  /*30d0*/  F2FP.BF16.F32.PACK_AB R75, RZ, R75 ;  /* 0x0000004bff4b723e */ /* 0x000fc800000010ff */
[----:B------:R-:W-:Y:S02]  /*30e0*/  PRMT R72, R75, 0x7610, R72 ;  /* 0x000076104b487816 */ /* 0x000fe40000000048 */
[----:B------:R-:W-:-:S05]  /*30f0*/  @P2 MOV R75, R133 ;  /* 0x00000085004b2202 */ /* 0x000fca0000000f00 */
[----:B------:R1:W-:Y:S01]  /*3100*/  @P2 STG.E.U16 desc[UR38][R74.64+0x40], R72 ;  /* 0x000040484a002986 */ /* 0x0003e2000c101526 */
[----:B------:R-:W-:Y:S05]  /*3110*/  @!P1 BRA `(.L_x_61) ;  /* 0x0000000000049947 */ /* 0x000fea0003800000 */
[----:B------:R0:W5:Y:S02]  /*3120*/  LDG.E.LTC128B.U16 R147, desc[UR38][R138.64+0x42] ;  /* 0x000042268a937981 */ /* 0x000164000c1e1520 */
.L_x_61:
[----:B------:R-:W-:Y:S05]  /*3130*/  BSYNC B1 ;  /* 0x0000000000017941 */ /* 0x000fea0003800000 */
.L_x_60:
        /* <DEDUP_REMOVED lines=11> */
.L_x_63:
[----:B------:R-:W-:Y:S05]  /*31f0*/  BSYNC B1 ;  /* 0x0000000000017941 */ /* 0x000fea0003800000 */
.L_x_62:
        /* <DEDUP_REMOVED lines=12> */
.L_x_65:
[----:B------:R-:W-:Y:S05]  /*32c0*/  BSYNC B1 ;  /* 0x0000000000017941 */ /* 0x000fea0003800000 */
.L_x_64:
        /* <DEDUP_REMOVED lines=11> */
.L_x_67:
[----:B------:R-:W-:Y:S05]  /*3380*/  BSYNC B1 ;  /* 0x0000000000017941 */ /* 0x000fea0003800000 */
.L_x_66:
        /* <DEDUP_REMOVED lines=12> */
.L_x_69:
[----:B------:R-:W-:Y:S05]  /*3450*/  BSYNC B1 ;  /* 0x0000000000017941 */ /* 0x000fea0003800000 */
.L_x_68:
        /* <DEDUP_REMOVED lines=11> */
.L_x_71:
[----:B------:R-:W-:Y:S05]  /*3510*/  BSYNC B1 ;  /* 0x0000000000017941 */ /* 0x000fea0003800000 */
.L_x_70:
        /* <DEDUP_REMOVED lines=12> */
.L_x_73:
[----:B------:R-:W-:Y:S05]  /*35e0*/  BSYNC B1 ;  /* 0x0000000000017941 */ /* 0x000fea0003800000 */
.L_x_72:
        /* <DEDUP_REMOVED lines=11> */
.L_x_75:
[----:B------:R-:W-:Y:S05]  /*36a0*/  BSYNC B1 ;  /* 0x0000000000017941 */ /* 0x000fea0003800000 */
.L_x_74:
        /* <DEDUP_REMOVED lines=12> */
.L_x_77:
[----:B------:R-:W-:Y:S05]  /*3770*/  BSYNC B1 ;  /* 0x0000000000017941 */ /* 0x000fea0003800000 */
.L_x_76:
        /* <DEDUP_REMOVED lines=11> */
.L_x_79:
[----:B------:R-:W-:Y:S05]  /*3830*/  BSYNC B1 ;  /* 0x0000000000017941 */ /* 0x000fea0003800000 */
.L_x_78:
        /* <DEDUP_REMOVED lines=12> */
.L_x_81:
[----:B------:R-:W-:Y:S05]  /*3900*/  BSYNC B1 ;  /* 0x0000000000017941 */ /* 0x000fea0003800000 */
.L_x_80:
        /* <DEDUP_REMOVED lines=11> */
.L_x_83:
[----:B------:R-:W-:Y:S05]  /*39c0*/  BSYNC B1 ;  /* 0x0000000000017941 */ /* 0x000fea0003800000 */
.L_x_82:
        /* <DEDUP_REMOVED lines=12> */
.L_x_85:
[----:B------:R-:W-:Y:S05]  /*3a90*/  BSYNC B1 ;  /* 0x0000000000017941 */ /* 0x000fea0003800000 */
.L_x_84:
        /* <DEDUP_REMOVED lines=11> */
.L_x_87:
[----:B------:R-:W-:Y:S05]  /*3b50*/  BSYNC B1 ;  /* 0x0000000000017941 */ /* 0x000fea0003800000 */
.L_x_86:
        /* <DEDUP_REMOVED lines=12> */
.L_x_89:
[----:B------:R-:W-:Y:S05]  /*3c20*/  BSYNC B1 ;  /* 0x0000000000017941 */ /* 0x000fea0003800000 */
.L_x_88:
        /* <DEDUP_REMOVED lines=11> */
.L_x_91:
[----:B------:R-:W-:Y:S05]  /*3ce0*/  BSYNC B1 ;  /* 0x0000000000017941 */ /* 0x000fea0003800000 */
.L_x_90:
        /* <DEDUP_REMOVED lines=12> */
.L_x_93:
[----:B------:R-:W-:Y:S05]  /*3db0*/  BSYNC B1 ;  /* 0x0000000000017941 */ /* 0x000fea0003800000 */
.L_x_92:
        /* <DEDUP_REMOVED lines=11> */
.L_x_95:
[----:B------:R-:W-:Y:S05]  /*3e70*/  BSYNC B1 ;  /* 0x0000000000017941 */ /* 0x000fea0003800000 */
.L_x_94:
        /* <DEDUP_REMOVED lines=12> */
.L_x_97:
[----:B------:R-:W-:Y:S05]  /*3f40*/  BSYNC B1 ;  /* 0x0000000000017941 */ /* 0x000fea0003800000 */
.L_x_96:
        /* <DEDUP_REMOVED lines=11> */
.L_x_99:
[----:B------:R-:W-:Y:S05]  /*4000*/  BSYNC B1 ;  /* 0x0000000000017941 */ /* 0x000fea0003800000 */
.L_x_98:
        /* <DEDUP_REMOVED lines=12> */
.L_x_101:
[----:B------:R-:W-:Y:S05]  /*40d0*/  BSYNC B1 ;  /* 0x0000000000017941 */ /* 0x000fea0003800000 */
.L_x_100:
        /* <DEDUP_REMOVED lines=11> */
.L_x_103:
[----:B------:R-:W-:Y:S05]  /*4190*/  BSYNC B1 ;  /* 0x0000000000017941 */ /* 0x000fea0003800000 */
.L_x_102:
        /* <DEDUP_REMOVED lines=12> */
.L_x_105:
[----:B------:R-:W-:Y:S05]  /*4260*/  BSYNC B1 ;  /* 0x0000000000017941 */ /* 0x000fea0003800000 */
.L_x_104:
        /* <DEDUP_REMOVED lines=11> */
.L_x_107:
[----:B------:R-:W-:Y:S05]  /*4320*/  BSYNC B1 ;  /* 0x0000000000017941 */ /* 0x000fea0003800000 */
.L_x_106:
        /* <DEDUP_REMOVED lines=12> */
.L_x_109:
[----:B------:R-:W-:Y:S05]  /*43f0*/  BSYNC B1 ;  /* 0x0000000000017941 */ /* 0x000fea0003800000 */
.L_x_108:
        /* <DEDUP_REMOVED lines=11> */
.L_x_111:
[----:B------:R-:W-:Y:S05]  /*44b0*/  BSYNC B1 ;  /* 0x0000000000017941 */ /* 0x000fea0003800000 */
.L_x_110:
        /* <DEDUP_REMOVED lines=12> */
.L_x_113:
[----:B------:R-:W-:Y:S05]  /*4580*/  BSYNC B1 ;  /* 0x0000000000017941 */ /* 0x000fea0003800000 */
.L_x_112:
        /* <DEDUP_REMOVED lines=11> */
.L_x_115:
[----:B------:R-:W-:Y:S05]  /*4640*/  BSYNC B1 ;  /* 0x0000000000017941 */ /* 0x000fea0003800000 */
.L_x_114:
        /* <DEDUP_REMOVED lines=12> */
.L_x_117:
[----:B------:R-:W-:Y:S05]  /*4710*/  BSYNC B1 ;  /* 0x0000000000017941 */ /* 0x000fea0003800000 */
.L_x_116:
        /* <DEDUP_REMOVED lines=11> */
.L_x_119:
[----:B------:R-:W-:Y:S05]  /*47d0*/  BSYNC B1 ;  /* 0x0000000000017941 */ /* 0x000fea0003800000 */
.L_x_118:
[----:B-1---5:R-:W-:Y:S01]  /*47e0*/  IMAD.U32 R72, R147, 0x10000, RZ ;  /* 0x0001000093487824 */ /* 0x022fe200078e00ff */
[----:B------:R-:W-:Y:S01]  /*47f0*/  ISETP.GT.AND P1, PT, R3, 0x59, P0 ;  /* 0x000000590300780c */ /* 0x000fe20000724270 */
[----:B------:R-:W-:Y:S01]  /*4800*/  @P2 IMAD.MOV.U32 R74, RZ, RZ, R142 ;  /* 0x000000ffff4a2224 */ /* 0x000fe200078e008e */
[----:B------:R-:W-:Y:S01]  /*4810*/  BSSY B1, `(.L_x_120) ;  /* 0x000000a000017945 */ /* 0x000fe20003800000 */
[----:B------:R-:W-:Y:S01]  /*4820*/  FMUL R75, R72, R121 ;  /* 0x00000079484b7220 */ /* 0x000fe20000400000 */
[----:B------:R-:W-:-:S03]  /*4830*/  IADD3 R81, P0, R8, 0x80, RZ ;  /* 0x0000008008517810 */ /* 0x000fc60007f1e0ff */
[----:B------:R-:W-:-:S05]  /*4840*/  FFMA R75, R118, R120, R75 ;  /* 0x00000078764b7223 */ /* 0x000fca000000004b */
[----:B------:R-:W-:-:S04]  /*4850*/  F2FP.BF16.F32.PACK_AB R75, RZ, R75 ;  /* 0x0000004bff4b723e */ /* 0x000fc800000010ff */
[----:B------:R-:W-:Y:S01]  /*4860*/  PRMT R72, R75, 0x7610, R72 ;  /* 0x000076104b487816 */ /* 0x000fe20000000048 */
[----:B------:R-:W-:-:S05]  /*4870*/  @P2 IMAD.MOV.U32 R75, RZ, RZ, R143 ;  /* 0x000000ffff4b2224 */ /* 0x000fca00078e008f */
[----:B------:R1:W-:Y:S01]  /*4880*/  @P2 STG.E.U16 desc[UR38][R74.64+0xb0], R72 ;  /* 0x0000b0484a002986 */ /* 0x0003e2000c101526 */
[----:B------:R-:W-:Y:S05]  /*4890*/  @!P1 BRA `(.L_x_121) ;  /* 0x0000000000049947 */ /* 0x000fea0003800000 */
[----:B------:R0:W5:Y:S02]  /*48a0*/  LDG.E.LTC128B.U16 R147, desc[UR38][R140.64+0xb2] ;  /* 0x0000b2268c937981 */ /* 0x000164000c1e1520 */
.L_x_121:
[----:B------:R-:W-:Y:S05]  /*48b0*/  BSYNC B1 ;  /* 0x0000000000017941 */ /* 0x000fea0003800000 */
.L_x_120:
[----:B-----5:R-:W-:Y:S01]  /*48c0*/  IMAD.U32 R8, R147, 0x10000, RZ ;  /* 0x0001000093087824 */ /* 0x020fe200078e00ff */
[----:B------:R-:W-:Y:S01]  /*48d0*/  IADD3.X R9, RZ, R9, RZ, P0, !PT ;  /* 0x00000009ff097210 */ /* 0x000fe200007fe4ff */
[----:B------:R-:W-:Y:S01]  /*48e0*/  BSSY B1, `(.L_x_122) ;  /* 0x0000010000017945 */ /* 0x000fe20003800000 */
[----:B------:R-:W-:Y:S01]  /*48f0*/  ISETP.GT.AND P0, PT, R136, 0x80, PT ;  /* 0x000000808800780c */ /* 0x000fe20003f04270 */
[----:B------:R-:W-:Y:S02]  /*4900*/  FMUL R8, R8, R121 ;  /* 0x0000007908087220 */ /* 0x000fe40000400000 */
[----:B-1----:R-:W-:Y:S01]  /*4910*/  IMAD R72, R9, R12, RZ ;  /* 0x0000000c09487224 */ /* 0x002fe200078e02ff */
[----:B------:R-:W-:Y:S01]  /*4920*/  ISETP.GT.AND P3, PT, R3, RZ, P0 ;  /* 0x000000ff0300720c */ /* 0x000fe20000764270 */
[----:B------:R-:W-:Y:S01]  /*4930*/  FFMA R119, R119, R120, R8 ;  /* 0x0000007877777223 */ /* 0x000fe20000000008 */
[----:B------:R-:W-:-:S04]  /*4940*/  IMAD.WIDE.U32 R8, R81, R12, R20 ;  /* 0x0000000c51087225 */ /* 0x000fc800078e0014 */
[----:B------:R-:W-:Y:S01]  /*4950*/  F2FP.BF16.F32.PACK_AB R119, RZ, R119 ;  /* 0x00000077ff77723e */ /* 0x000fe200000010ff */
[----:B------:R-:W-:Y:S01]  /*4960*/  IMAD R79, R81, R13, R72 ;  /* 0x0000000d514f7224 */ /* 0x000fe200078e0248 */
[----:B------:R-:W-:-:S03]  /*4970*/  LEA R74, P2, R8, R6, 0x1 ;  /* 0x00000006084a7211 */ /* 0x000fc600078408ff */
[----:B------:R1:W-:Y:S01]  /*4980*/  @P1 STG.E.U16 desc[UR38][R142.64+0xb2], R119 ;  /* 0x0000b2778e001986 */ /* 0x0003e2000c101526 */
[----:B------:R-:W-:-:S05]  /*4990*/  IMAD.IADD R9, R9, 0x1, R79 ;  /* 0x0000000109097824 */ /* 0x000fca00078e024f */
[----:B------:R-:W-:Y:S01]  /*49a0*/  LEA.HI.X R75, R8, R7, R9, 0x1, P2 ;  /* 0x00000007084b7211 */ /* 0x000fe200010f0c09 */
[----:B------:R-:W-:Y:S01]  /*49b0*/  IMAD.WIDE.U32 R8, R81, R12, R4 ;  /* 0x0000000c51087225 */ /* 0x000fe200078e0004 */
[----:B------:R-:W-:Y:S06]  /*49c0*/  @!P3 BRA `(.L_x_123) ;  /* 0x000000000004b947 */ /* 0x000fec0003800000 */
[----:B------:R0:W5:Y:S02]  /*49d0*/  LDG.E.LTC128B.U16 R147, desc[UR38][R74.64] ;  /* 0x000000264a937981 */ /* 0x000164000c1e1520 */
.L_x_123:
[----:B------:R-:W-:Y:S05]  /*49e0*/  BSYNC B1 ;  /* 0x0000000000017941 */ /* 0x000fea0003800000 */
.L_x_122:
[----:B-----5:R-:W-:Y:S01]  /*49f0*/  IMAD.U32 R72, R147, 0x10000, RZ ;  /* 0x0001000093487824 */ /* 0x020fe200078e00ff */
[----:B0-----:R-:W-:Y:S01]  /*4a00*/  LEA R74, P1, R127, R132, 0x1 ;  /* 0x000000847f4a7211 */ /* 0x001fe200078208ff */
[----:B------:R-:W-:Y:S01]  /*4a10*/  IMAD.IADD R9, R79, 0x1, R9 ;  /* 0x000000014f097824 */ /* 0x000fe200078e0209 */
[----:B------:R-:W-:Y:S01]  /*4a20*/  ISETP.GT.AND P2, PT, R3, 0x1, P0 ;  /* 0x000000010300780c */ /* 0x000fe20000744270 */
[----:B------:R-:W-:Y:S01]  /*4a30*/  FMUL R13, R72, R121 ;  /* 0x00000079480d7220 */ /* 0x000fe20000400000 */
[----:B------:R-:W-:Y:S01]  /*4a40*/  LEA.HI.X R75, R127, R133, R124, 0x1, P1 ;  /* 0x000000857f4b7211 */ /* 0x000fe200008f0c7c */
[----:B------:R-:W-:Y:S01]  /*4a50*/  IMAD.WIDE.U32 R76, R19, R10, R8 ;  /* 0x0000000a134c7225 */ /* 0x000fe200078e0008 */
[----:B------:R-:W-:Y:S03]  /*4a60*/  BSSY B1, `(.L_x_124) ;  /* 0x0000009000017945 */ /* 0x000fe60003800000 */
[----:B------:R-:W-:Y:S01]  /*4a70*/  FFMA R13, R24, R120, R13 ;  /* 0x00000078180d7223 */ /* 0x000fe2000000000d */
[----:B------:R-:W-:Y:S01]  /*4a80*/  IMAD.IADD R9, R11, 0x1, R77 ;  /* 0x000000010b097824 */ /* 0x000fe200078e024d */
[----:B------:R-:W-:-:S03]  /*4a90*/  LEA R8, P4, R76, R6, 0x1 ;  /* 0x000000064c087211 */ /* 0x000fc600078808ff */
[----:B------:R-:W-:Y:S02]  /*4aa0*/  F2FP.BF16.F32.PACK_AB R13, RZ, R13 ;  /* 0x0000000dff0d723e */ /* 0x000fe400000010ff */
[----:B------:R-:W-:-:S03]  /*4ab0*/  LEA.HI.X R9, R76, R7, R9, 0x1, P4 ;  /* 0x000000074c097211 */ /* 0x000fc600020f0c09 */
[----:B------:R0:W-:Y:S01]  /*4ac0*/  @P3 STG.E.U16 desc[UR38][R74.64], R13 ;  /* 0x0000000d4a003986 */ /* 0x0001e2000c101526 */
[----:B------:R-:W-:Y:S05]  /*4ad0*/  @!P2 BRA `(.L_x_125) ;  /* 0x000000000004a947 */ /* 0x000fea0003800000 */
[----:B------:R0:W5:Y:S02]  /*4ae0*/  LDG.E.LTC128B.U16 R147, desc[UR38][R8.64+0x2] ;  /* 0x0000022608937981 */ /* 0x000164000c1e1520 */
.L_x_125:
[----:B------:R-:W-:Y:S05]  /*4af0*/  BSYNC B1 ;  /* 0x0000000000017941 */ /* 0x000fea0003800000 */
.L_x_124:
[----:B-----5:R-:W-:Y:S01]  /*4b00*/  IMAD.U32 R20, R147, 0x10000, RZ ;  /* 0x0001000093147824 */ /* 0x020fe200078e00ff */
[----:B------:R-:W-:Y:S01]  /*4b10*/  ISETP.GT.AND P1, PT, R136, 0x88, PT ;  /* 0x000000888800780c */ /* 0x000fe20003f24270 */
[----:B0-----:R-:W-:Y:S01]  /*4b20*/  IMAD.WIDE.U32 R12, R81, R12, R134 ;  /* 0x0000000c510c7225 */ /* 0x001fe200078e0086 */
[----:B------:R-:W-:Y:S03]  /*4b30*/  BSSY B1, `(.L_x_126) ;  /* 0x0000011000017945 */ /* 0x000fe60003800000 */
[----:B------:R-:W-:Y:S01]  /*4b40*/  FMUL R20, R20, R121 ;  /* 0x0000007914147220 */ /* 0x000fe20000400000 */
[----:B------:R-:W-:Y:S02]  /*4b50*/  ISETP.GT.AND P3, PT, R3, RZ, P1 ;  /* 0x000000ff0300720c */ /* 0x000fe40000f64270 */
[----:B------:R-:W-:Y:S01]  /*4b60*/  IADD3 R15, P5, R14, R12, RZ ;  /* 0x0000000c0e0f7210 */ /* 0x000fe20007fbe0ff */
[----:B------:R-:W-:Y:S01]  /*4b70*/  FFMA R20, R25, R120, R20 ;  /* 0x0000007819147223 */ /* 0x000fe20000000014 */
[----:B------:R-:W-:-:S02]  /*4b80*/  IADD3 R79, R79, R13, RZ ;  /* 0x0000000d4f4f7210 */ /* 0x000fc40007ffe0ff */
[----:B------:R-:W-:Y:S02]  /*4b90*/  IADD3 R14, P4, R4, R12, RZ ;  /* 0x0000000c040e7210 */ /* 0x000fe40007f9e0ff */
[----:B------:R-:W-:Y:S01]  /*4ba0*/  F2FP.BF16.F32.PACK_AB R13, RZ, R20 ;  /* 0x00000014ff0d723e */ /* 0x000fe200000010ff */
[----:B------:R-:W-:Y:S01]  /*4bb0*/  IMAD.X R20, R79, 0x1, R21, P5 ;  /* 0x000000014f147824 */ /* 0x000fe200028e0615 */
[----:B------:R-:W-:Y:S01]  /*4bc0*/  LEA R12, P5, R15, R6, 0x1 ;  /* 0x000000060f0c7211 */ /* 0x000fe200078a08ff */
[----:B------:R-:W-:Y:S01]  /*4bd0*/  @P2 IMAD.MOV.U32 R21, RZ, RZ, R75 ;  /* 0x000000ffff152224 */ /* 0x000fe200078e004b */
[----:B------:R-:W-:Y:S02]  /*4be0*/  PRMT R24, R13, 0x7610, R24 ;  /* 0x000076100d187816 */ /* 0x000fe40000000018 */
[----:B------:R-:W-:Y:S01]  /*4bf0*/  LEA.HI.X R13, R15, R7, R20, 0x1, P5 ;  /* 0x000000070f0d7211 */ /* 0x000fe200028f0c14 */
[----:B------:R-:W-:-:S05]  /*4c00*/  @P2 IMAD.MOV.U32 R20, RZ, RZ, R74 ;  /* 0x000000ffff142224 */ /* 0x000fca00078e004a */
[----:B------:R0:W-:Y:S01]  /*4c10*/  @P2 STG.E.U16 desc[UR38][R20.64+0x2], R24 ;  /* 0x0000021814002986 */ /* 0x0001e2000c101526 */
[----:B------:R-:W-:Y:S05]  /*4c20*/  @!P3 BRA `(.L_x_127) ;  /* 0x000000000004b947 */ /* 0x000fea0003800000 */
[----:B------:R0:W5:Y:S02]  /*4c30*/  LDG.E.LTC128B.U16 R147, desc[UR38][R12.64] ;  /* 0x000000260c937981 */ /* 0x000164000c1e1520 */
.L_x_127:
[----:B------:R-:W-:Y:S05]  /*4c40*/  BSYNC B1 ;  /* 0x0000000000017941 */ /* 0x000fea0003800000 */
.L_x_126:
[----:B-----5:R-:W-:Y:S01]  /*4c50*/  IMAD.U32 R4, R147, 0x10000, RZ ;  /* 0x0001000093047824 */ /* 0x020fe200078e00ff */
[----:B------:R-:W-:Y:S01]  /*4c60*/  ISETP.GT.AND P2, PT, R3, 0x1, P1 ;  /* 0x000000010300780c */ /* 0x000fe20000f44270 */
[----:B------:R-:W-:Y:S01]  /*4c70*/  IMAD.X R15, R5, 0x1, R79, P4 ;  /* 0x00000001050f7824 */ /* 0x000fe200020e064f */
[----:B------:R-:W-:Y:S01]  /*4c80*/  BSSY B1, `(.L_x_128) ;  /* 0x000000d000017945 */ /* 0x000fe20003800000 */
[----:B------:R-:W-:Y:S01]  /*4c90*/  FMUL R5, R4, R121 ;  /* 0x0000007904057220 */ /* 0x000fe20000400000 */
[----:B------:R-:W-:Y:S01]  /*4ca0*/  IADD3 R4, P4, R74, R137, RZ ;  /* 0x000000894a047210 */ /* 0x000fe20007f9e0ff */
[----:B0-----:R-:W-:-:S04]  /*4cb0*/  IMAD.WIDE.U32 R12, R19, R10, R14 ;  /* 0x0000000a130c7225 */ /* 0x001fc800078e000e */
[----:B------:R-:W-:Y:S01]  /*4cc0*/  FFMA R5, R26, R120, R5 ;  /* 0x000000781a057223 */ /* 0x000fe20000000005 */
[----:B------:R-:W-:-:S04]  /*4cd0*/  IADD3 R11, R11, R13, RZ ;  /* 0x0000000d0b0b7210 */ /* 0x000fc80007ffe0ff */
[----:B------:R-:W-:Y:S01]  /*4ce0*/  F2FP.BF16.F32.PACK_AB R10, RZ, R5 ;  /* 0x00000005ff0a723e */ /* 0x000fe200000010ff */
[----:B------:R-:W-:Y:S01]  /*4cf0*/  IMAD.X R5, R75, 0x1, R73, P4 ;  /* 0x000000014b057824 */ /* 0x000fe200020e0649 */
[----:B------:R-:W-:-:S04]  /*4d00*/  LEA R6, P5, R12, R6, 0x1 ;  /* 0x000000060c067211 */ /* 0x000fc800078a08ff */
[----:B------:R0:W-:Y:S01]  /*4d10*/  @P3 STG.E.U16 desc[UR38][R4.64], R10 ;  /* 0x0000000a04003986 */ /* 0x0001e2000c101526 */
[----:B------:R-:W-:Y:S01]  /*4d20*/  LEA.HI.X R7, R12, R7, R11, 0x1, P5 ;  /* 0x000000070c077211 */ /* 0x000fe200028f0c0b */
[----:B------:R-:W-:Y:S07]  /*4d30*/  @!P2 BRA `(.L_x_129) ;  /* 0x000000000004a947 */ /* 0x000fee0003800000 */
[----:B------:R0:W5:Y:S02]  /*4d40*/  LDG.E.LTC128B.U16 R147, desc[UR38][R6.64+0x2] ;  /* 0x0000022606937981 */ /* 0x000164000c1e1520 */
.L_x_129:
[----:B------:R-:W-:Y:S05]  /*4d50*/  BSYNC B1 ;  /* 0x0000000000017941 */ /* 0x000fea0003800000 */
.L_x_128:
[----:B0----5:R-:W-:Y:S01]  /*4d60*/  IMAD.U32 R10, R147, 0x10000, RZ ;  /* 0x00010000930a7824 */ /* 0x021fe200078e00ff */
[----:B------:R-:W-:Y:S01]  /*4d70*/  ISETP.GT.AND P3, PT, R3, 0x8, P0 ;  /* 0x000000080300780c */ /* 0x000fe20000764270 */
[----:B------:R-:W-:Y:S02]  /*4d80*/  BSSY B1, `(.L_x_130) ;  /* 0x0000007000017945 */ /* 0x000fe40003800000 */
[----:B------:R-:W-:-:S04]  /*4d90*/  FMUL R10, R10, R121 ;  /* 0x000000790a0a7220 */ /* 0x000fc80000400000 */
[----:B------:R-:W-:-:S05]  /*4da0*/  FFMA R10, R27, R120, R10 ;  /* 0x000000781b0a7223 */ /* 0x000fca000000000a */
[----:B------:R-:W-:-:S05]  /*4db0*/  F2FP.BF16.F32.PACK_AB R10, RZ, R10 ;  /* 0x0000000aff0a723e */ /* 0x000fca00000010ff */
[----:B------:R0:W-:Y:S01]  /*4dc0*/  @P2 STG.E.U16 desc[UR38][R4.64+0x2], R10 ;  /* 0x0000020a04002986 */ /* 0x0001e2000c101526 */
[----:B------:R-:W-:Y:S05]  /*4dd0*/  @!P3 BRA `(.L_x_131) ;  /* 0x000000000004b947 */ /* 0x000fea0003800000 */
[----:B------:R0:W5:Y:S02]  /*4de0*/  LDG.E.LTC128B.U16 R147, desc[UR38][R8.64+0x10] ;  /* 0x0000102608937981 */ /* 0x000164000c1e1520 */
.L_x_131:
[----:B------:R-:W-:Y:S05]  /*4df0*/  BSYNC B1 ;  /* 0x0000000000017941 */ /* 0x000fea0003800000 */
.L_x_130:
[----:B0----5:R-:W-:Y:S01]  /*4e00*/  IMAD.U32 R10, R147, 0x10000, RZ ;  /* 0x00010000930a7824 */ /* 0x021fe200078e00ff */
[----:B------:R-:W-:Y:S01]  /*4e10*/  ISETP.GT.AND P2, PT, R3, 0x9, P0 ;  /* 0x000000090300780c */ /* 0x000fe20000744270 */
[----:B------:R-:W-:Y:S02]  /*4e20*/  BSSY B1, `(.L_x_132) ;  /* 0x000000a000017945 */ /* 0x000fe40003800000 */
[----:B------:R-:W-:Y:S01]  /*4e30*/  FMUL R11, R10, R121 ;  /* 0x000000790a0b7220 */ /* 0x000fe20000400000 */
[----:B------:R-:W-:-:S03]  /*4e40*/  @P3 IMAD.MOV.U32 R10, RZ, RZ, R74 ;  /* 0x000000ffff0a3224 */ /* 0x000fc600078e004a */
[----:B------:R-:W-:-:S05]  /*4e50*/  FFMA R11, R28, R120, R11 ;  /* 0x000000781c0b7223 */ /* 0x000fca000000000b */
[----:B------:R-:W-:-:S04]  /*4e60*/  F2FP.BF16.F32.PACK_AB R11, RZ, R11 ;  /* 0x0000000bff0b723e */ /* 0x000fc800000010ff */
[----:B------:R-:W-:Y:S01]  /*4e70*/  PRMT R12, R11, 0x7610, R12 ;  /* 0x000076100b0c7816 */ /* 0x000fe2000000000c */
[----:B------:R-:W-:-:S05]  /*4e80*/  @P3 IMAD.MOV.U32 R11, RZ, RZ, R75 ;  /* 0x000000ffff0b3224 */ /* 0x000fca00078e004b */
[----:B------:R0:W-:Y:S01]  /*4e90*/  @P3 STG.E.U16 desc[UR38][R10.64+0x10], R12 ;  /* 0x0000100c0a003986 */ /* 0x0001e2000c101526 */
[----:B------:R-:W-:Y:S05]  /*4ea0*/  @!P2 BRA `(.L_x_133) ;  /* 0x000000000004a947 */ /* 0x000fea0003800000 */
[----:B------:R0:W5:Y:S02]  /*4eb0*/  LDG.E.LTC128B.U16 R147, desc[UR38][R8.64+0x12] ;  /* 0x0000122608937981 */ /* 0x000164000c1e1520 */
.L_x_133:
[----:B------:R-:W-:Y:S05]  /*4ec0*/  BSYNC B1 ;  /* 0x0000000000017941 */ /* 0x000fea0003800000 */
.L_x_132:
[----:B0----5:R-:W-:Y:S01]  /*4ed0*/  SHF.L.U32 R10, R147, 0x10, RZ ;  /* 0x00000010930a7819 */ /* 0x021fe200000006ff */
        /* <DEDUP_REMOVED lines=11> */
.L_x_135:
[----:B------:R-:W-:Y:S05]  /*4f90*/  BSYNC B1 ;  /* 0x0000000000017941 */ /* 0x000fea0003800000 */
.L_x_134:
        /* <DEDUP_REMOVED lines=9> */
.L_x_137:
[----:B------:R-:W-:Y:S05]  /*5030*/  BSYNC B1 ;  /* 0x0000000000017941 */ /* 0x000fea0003800000 */
.L_x_136:
[----:B-----5:R-:W-:Y:S01]  /*5040*/  IMAD.U32 R10, R147, 0x10000, RZ ;  /* 0x00010000930a7824 */ /* 0x020fe200078e00ff */
        /* <DEDUP_REMOVED lines=8> */
.L_x_139:
[----:B------:R-:W-:Y:S05]  /*50d0*/  BSYNC B1 ;  /* 0x0000000000017941 */ /* 0x000fea0003800000 */
.L_x_138:
[----:B0----5:R-:W-:Y:S01]  /*50e0*/  IMAD.U32 R10, R147, 0x10000, RZ ;  /* 0x00010000930a7824 */ /* 0x021fe200078e00ff */
[----:B------:R-:W-:Y:S01]  /*50f0*/  ISETP.GT.AND P2, PT, R3, 0x11, P0 ;  /* 0x000000110300780c */ /* 0x000fe20000744270 */
[----:B------:R-:W-:Y:S02]  /*5100*/  BSSY B1, `(.L_x_140) ;  /* 0x000000a000017945 */ /* 0x000fe40003800000 */
[----:B------:R-:W-:Y:S01]  /*5110*/  FMUL R11, R10, R121 ;  /* 0x000000790a0b7220 */ /* 0x000fe20000400000 */
[----:B------:R-:W-:-:S03]  /*5120*/  @P3 MOV R10, R74 ;  /* 0x0000004a000a3202 */ /* 0x000fc60000000f00 */
[----:B------:R-:W-:-:S05]  /*5130*/  FFMA R11, R32, R120, R11 ;  /* 0x00000078200b7223 */ /* 0x000fca000000000b */
[----:B------:R-:W-:-:S04]  /*5140*/  F2FP.BF16.F32.PACK_AB R11, RZ, R11 ;  /* 0x0000000bff0b723e */ /* 0x000fc800000010ff */
[----:B------:R-:W-:Y:S01]  /*5150*/  PRMT R12, R11, 0x7610, R12 ;  /* 0x000076100b0c7816 */ /* 0x000fe2000000000c */
[----:B------:R-:W-:-:S05]  /*5160*/  @P3 IMAD.MOV.U32 R11, RZ, RZ, R75 ;  /* 0x000000ffff0b3224 */ /* 0x000fca00078e004b */
[----:B------:R0:W-:Y:S01]  /*5170*/  @P3 STG.E.U16 desc[UR38][R10.64+0x20], R12 ;  /* 0x0000200c0a003986 */ /* 0x0001e2000c101526 */
[----:B------:R-:W-:Y:S05]  /*5180*/  @!P2 BRA `(.L_x_141) ;  /* 0x000000000004a947 */ /* 0x000fea0003800000 */
[----:B------:R0:W5:Y:S02]  /*5190*/  LDG.E.LTC128B.U16 R147, desc[UR38][R8.64+0x22] ;  /* 0x0000222608937981 */ /* 0x000164000c1e1520 */
.L_x_141:
[----:B------:R-:W-:Y:S05]  /*51a0*/  BSYNC B1 ;  /* 0x0000000000017941 */ /* 0x000fea0003800000 */
.L_x_140:
[----:B0----5:R-:W-:Y:S01]  /*51b0*/  IMAD.U32 R10, R147, 0x10000, RZ ;  /* 0x00010000930a7824 */ /* 0x021fe200078e00ff */
        /* <DEDUP_REMOVED lines=11> */
.L_x_143:
[----:B------:R-:W-:Y:S05]  /*5270*/  BSYNC B1 ;  /* 0x0000000000017941 */ /* 0x000fea0003800000 */
.L_x_142:
        /* <DEDUP_REMOVED lines=9> */
.L_x_145:
[----:B------:R-:W-:Y:S05]  /*5310*/  BSYNC B1 ;  /* 0x0000000000017941 */ /* 0x000fea0003800000 */
.L_x_144:
[----:B-----5:R-:W-:Y:S01]  /*5320*/  SHF.L.U32 R10, R147, 0x10, RZ ;  /* 0x00000010930a7819 */ /* 0x020fe200000006ff */
[----:B------:R-:W-:Y:S01]  /*5330*/  BSSY B1, `(.L_x_146) ;  /* 0x0000008000017945 */ /* 0x000fe20003800000 */
[----:B------:R-:W-:-:S03]  /*5340*/  ISETP.GT.AND P3, PT, R3, 0x18, P0 ;  /* 0x000000180300780c */ /* 0x000fc60000764270 */
[----:B------:R-:W-:-:S04]  /*5350*/  FMUL R10, R10, R121 ;  /* 0x000000790a0a7220 */ /* 0x000fc80000400000 */
[----:B------:R-:W-:-:S05]  /*5360*/  FFMA R10, R35, R120, R10 ;  /* 0x00000078230a7223 */ /* 0x000fca000000000a */
[----:B------:R-:W-:-:S05]  /*5370*/  F2FP.BF16.F32.PACK_AB R10, RZ, R10 ;  /* 0x0000000aff0a723e */ /* 0x000fca00000010ff */
[----:B------:R0:W-:Y:S01]  /*5380*/  @P2 STG.E.U16 desc[UR38][R4.64+0x22], R10 ;  /* 0x0000220a04002986 */ /* 0x0001e2000c101526 */
[----:B------:R-:W-:Y:S05]  /*5390*/  @!P3 BRA `(.L_x_147) ;  /* 0x000000000004b947 */ /* 0x000fea0003800000 */
[----:B------:R0:W5:Y:S02]  /*53a0*/  LDG.E.LTC128B.U16 R147, desc[UR38][R8.64+0x30] ;  /* 0x0000302608937981 */ /* 0x000164000c1e1520 */
.L_x_147:
[----:B------:R-:W-:Y:S05]  /*53b0*/  BSYNC B1 ;  /* 0x0000000000017941 */ /* 0x000fea0003800000 */
.L_x_146:
        /* <DEDUP_REMOVED lines=12> */
.L_x_149:
[----:B------:R-:W-:Y:S05]  /*5480*/  BSYNC B1 ;  /* 0x0000000000017941 */ /* 0x000fea0003800000 */
.L_x_148:
[----:B0----5:R-:W-:Y:S01]  /*5490*/  IMAD.U32 R10, R147, 0x10000, RZ ;  /* 0x00010000930a7824 */ /* 0x021fe200078e00ff */
        /* <DEDUP_REMOVED lines=11> */
.L_x_151:
[----:B------:R-:W-:Y:S05]  /*5550*/  BSYNC B1 ;  /* 0x0000000000017941 */ /* 0x000fea0003800000 */
.L_x_150:
        /* <DEDUP_REMOVED lines=9> */
.L_x_153:
[----:B------:R-:W-:Y:S05]  /*55f0*/  BSYNC B1 ;  /* 0x0000000000017941 */ /* 0x000fea0003800000 */
.L_x_152:
        /* <DEDUP_REMOVED lines=9> */
.L_x_155:
[----:B------:R-:W-:Y:S05]  /*5690*/  BSYNC B1 ;  /* 0x0000000000017941 */ /* 0x000fea0003800000 */
.L_x_154:
        /* <DEDUP_REMOVED lines=12> */
.L_x_157:
[----:B------:R-:W-:Y:S05]  /*5760*/  BSYNC B1 ;  /* 0x0000000000017941 */ /* 0x000fea0003800000 */
.L_x_156:
        /* <DEDUP_REMOVED lines=12> */
.L_x_159:
[----:B------:R-:W-:Y:S05]  /*5830*/  BSYNC B1 ;  /* 0x0000000000017941 */ /* 0x000fea0003800000 */
.L_x_158:
        /* <DEDUP_REMOVED lines=9> */
.L_x_161:
[----:B------:R-:W-:Y:S05]  /*58d0*/  BSYNC B1 ;  /* 0x0000000000017941 */ /* 0x000fea0003800000 */
.L_x_160:
        /* <DEDUP_REMOVED lines=9> */
.L_x_163:
[----:B------:R-:W-:Y:S05]  /*5970*/  BSYNC B1 ;  /* 0x0000000000017941 */ /* 0x000fea0003800000 */
.L_x_162:
        /* <DEDUP_REMOVED lines=12> */
.L_x_165:
[----:B------:R-:W-:Y:S05]  /*5a40*/  BSYNC B1 ;  /* 0x0000000000017941 */ /* 0x000fea0003800000 */
.L_x_164:
        /* <DEDUP_REMOVED lines=12> */
.L_x_167:
[----:B------:R-:W-:Y:S05]  /*5b10*/  BSYNC B1 ;  /* 0x0000000000017941 */ /* 0x000fea0003800000 */
.L_x_166:
        /* <DEDUP_REMOVED lines=9> */
.L_x_169:
[----:B------:R-:W-:Y:S05]  /*5bb0*/  BSYNC B1 ;  /* 0x0000000000017941 */ /* 0x000fea0003800000 */
.L_x_168:
        /* <DEDUP_REMOVED lines=9> */
.L_x_171:
[----:B------:R-:W-:Y:S05]  /*5c50*/  BSYNC B1 ;  /* 0x0000000000017941 */ /* 0x000fea0003800000 */
.L_x_170:
        /* <DEDUP_REMOVED lines=12> */
.L_x_173:
[----:B------:R-:W-:Y:S05]  /*5d20*/  BSYNC B1 ;  /* 0x0000000000017941 */ /* 0x000fea0003800000 */
.L_x_172:
        /* <DEDUP_REMOVED lines=12> */
.L_x_175:
[----:B------:R-:W-:Y:S05]  /*5df0*/  BSYNC B1 ;  /* 0x0000000000017941 */ /* 0x000fea0003800000 */
.L_x_174:
        /* <DEDUP_REMOVED lines=9> */
.L_x_177:
[----:B------:R-:W-:Y:S05]  /*5e90*/  BSYNC B1 ;  /* 0x0000000000017941 */ /* 0x000fea0003800000 */
.L_x_176:
        /* <DEDUP_REMOVED lines=9> */
.L_x_179:
[----:B------:R-:W-:Y:S05]  /*5f30*/  BSYNC B1 ;  /* 0x0000000000017941 */ /* 0x000fea0003800000 */
.L_x_178:
        /* <DEDUP_REMOVED lines=12> */
.L_x_181:
[----:B------:R-:W-:Y:S05]  /*6000*/  BSYNC B1 ;  /* 0x0000000000017941 */ /* 0x000fea0003800000 */
.L_x_180:
        /* <DEDUP_REMOVED lines=12> */
.L_x_183:
[----:B------:R-:W-:Y:S05]  /*60d0*/  BSYNC B1 ;  /* 0x0000000000017941 */ /* 0x000fea0003800000 */
.L_x_182:
        /* <DEDUP_REMOVED lines=9> */
.L_x_185:
[----:B------:R-:W-:Y:S05]  /*6170*/  BSYNC B1 ;  /* 0x0000000000017941 */ /* 0x000fea0003800000 */
.L_x_184:
        /* <DEDUP_REMOVED lines=9> */
.L_x_187:
[----:B------:R-:W-:Y:S05]  /*6210*/  BSYNC B1 ;  /* 0x0000000000017941 */ /* 0x000fea0003800000 */
.L_x_186:
        /* <DEDUP_REMOVED lines=12> */
.L_x_189:
[----:B------:R-:W-:Y:S05]  /*62e0*/  BSYNC B1 ;  /* 0x0000000000017941 */ /* 0x000fea0003800000 */
.L_x_188:
        /* <DEDUP_REMOVED lines=12> */
.L_x_191:
[----:B------:R-:W-:Y:S05]  /*63b0*/  BSYNC B1 ;  /* 0x0000000000017941 */ /* 0x000fea0003800000 */
.L_x_190:
        /* <DEDUP_REMOVED lines=9> */
.L_x_193:
[----:B------:R-:W-:Y:S05]  /*6450*/  BSYNC B1 ;  /* 0x0000000000017941 */ /* 0x000fea0003800000 */
.L_x_192:
        /* <DEDUP_REMOVED lines=9> */
.L_x_195:
[----:B------:R-:W-:Y:S05]  /*64f0*/  BSYNC B1 ;  /* 0x0000000000017941 */ /* 0x000fea0003800000 */
.L_x_194:
        /* <DEDUP_REMOVED lines=12> */
.L_x_197:
[----:B------:R-:W-:Y:S05]  /*65c0*/  BSYNC B1 ;  /* 0x0000000000017941 */ /* 0x000fea0003800000 */
.L_x_196:
        /* <DEDUP_REMOVED lines=12> */
.L_x_199:
[----:B------:R-:W-:Y:S05]  /*6690*/  BSYNC B1 ;  /* 0x0000000000017941 */ /* 0x000fea0003800000 */
.L_x_198:
        /* <DEDUP_REMOVED lines=9> */
.L_x_201:
[----:B------:R-:W-:Y:S05]  /*6730*/  BSYNC B1 ;  /* 0x0000000000017941 */ /* 0x000fea0003800000 */
.L_x_200:
        /* <DEDUP_REMOVED lines=9> */
.L_x_203:
[----:B------:R-:W-:Y:S05]  /*67d0*/  BSYNC B1 ;  /* 0x0000000000017941 */ /* 0x000fea0003800000 */
.L_x_202:
        /* <DEDUP_REMOVED lines=12> */
.L_x_205:
[----:B------:R-:W-:Y:S05]  /*68a0*/  BSYNC B1 ;  /* 0x0000000000017941 */ /* 0x000fea0003800000 */
.L_x_204:
        /* <DEDUP_REMOVED lines=12> */
.L_x_207:
[----:B------:R-:W-:Y:S05]  /*6970*/  BSYNC B1 ;  /* 0x0000000000017941 */ /* 0x000fea0003800000 */
.L_x_206:
        /* <DEDUP_REMOVED lines=9> */
.L_x_209:
[----:B------:R-:W-:Y:S05]  /*6a10*/  BSYNC B1 ;  /* 0x0000000000017941 */ /* 0x000fea0003800000 */
.L_x_208:
        /* <DEDUP_REMOVED lines=9> */
.L_x_211:
[----:B------:R-:W-:Y:S05]  /*6ab0*/  BSYNC B1 ;  /* 0x0000000000017941 */ /* 0x000fea0003800000 */
.L_x_210:
        /* <DEDUP_REMOVED lines=12> */
.L_x_213:
[----:B------:R-:W-:Y:S05]  /*6b80*/  BSYNC B1 ;  /* 0x0000000000017941 */ /* 0x000fea0003800000 */
.L_x_212:
        /* <DEDUP_REMOVED lines=9> */
.L_x_215:
[----:B------:R-:W-:Y:S05]  /*6c20*/  BSYNC B1 ;  /* 0x0000000000017941 */ /* 0x000fea0003800000 */
.L_x_214:
        /* <DEDUP_REMOVED lines=9> */
.L_x_217:
[----:B------:R-:W-:Y:S05]  /*6cc0*/  BSYNC B1 ;  /* 0x0000000000017941 */ /* 0x000fea0003800000 */
.L_x_216:
[----:B------:R-:W-:Y:S05]  /*6cd0*/  @!P1 BRA `(.L_x_218) ;  /* 0x0000001c00bc9947 */ /* 0x000fea0003800000 */
[----:B0----5:R-:W-:-:S04]  /*6ce0*/  IMAD.U32 R6, R147, 0x10000, RZ ;  /* 0x0001000093067824 */ /* 0x021fc800078e00ff */
[----:B------:R-:W-:-:S04]  /*6cf0*/  FMUL R6, R6, R121 ;  /* 0x0000007906067220 */ /* 0x000fc80000400000 */
[----:B------:R-:W-:-:S05]  /*6d00*/  FFMA R6, R71, R120, R6 ;  /* 0x0000007847067223 */ /* 0x000fca0000000006 */
[----:B------:R-:W-:-:S05]  /*6d10*/  F2FP.BF16.F32.PACK_AB R6, RZ, R6 ;  /* 0x00000006ff06723e */ /* 0x000fca00000010ff */
[----:B------:R0:W-:Y:S01]  /*6d20*/  STG.E.U16 desc[UR38][R4.64+0xb2], R6 ;  /* 0x0000b20604007986 */ /* 0x0001e2000c101526 */
[----:B------:R-:W-:Y:S05]  /*6d30*/  BRA `(.L_x_218) ;  /* 0x0000001c00a47947 */ /* 0x000fea0003800000 */
.L_x_29:
[----:B------:R-:W-:Y:S01]  /*6d40*/  ISETP.GT.AND P4, PT, R3, 0x1, P3 ;  /* 0x000000010300780c */ /* 0x000fe20001f84270 */
[----:B------:R-:W-:Y:S01]  /*6d50*/  ULDC.64 UR4, c[0x0][0x5c0] ;  /* 0x0001700000047ab9 */ /* 0x000fe20000000a00 */
[-C--:B------:R-:W-:Y:S01]  /*6d60*/  FMUL R72, R72, R120.reuse ;  /* 0x0000007848487220 */ /* 0x080fe20000400000 */
[-C--:B------:R-:W-:Y:S01]  /*6d70*/  FMUL R73, R73, R120.reuse ;  /* 0x0000007849497220 */ /* 0x080fe20000400000 */
[----:B------:R-:W-:Y:S01]  /*6d80*/  LEA R6, P1, R142, UR4, 0x1 ;  /* 0x000000048e067c11 */ /* 0x000fe2000f8208ff */
[----:B------:R-:W-:Y:S01]  /*6d90*/  IMAD.SHL.U32 R5, R126, 0x2, RZ ;  /* 0x000000027e057824 */ /* 0x000fe200078e00ff */
[----:B------:R-:W-:Y:S01]  /*6da0*/  ISETP.GT.AND P2, PT, R136, 0x8, PT ;  /* 0x000000088800780c */ /* 0x000fe20003f44270 */
[----:B------:R-:W-:Y:S01]  /*6db0*/  FMUL R74, R74, R120 ;  /* 0x000000784a4a7220 */ /* 0x000fe20000400000 */
[----:B------:R-:W-:Y:S01]  /*6dc0*/  F2FP.BF16.F32.PACK_AB R72, RZ, R72 ;  /* 0x00000048ff48723e */ /* 0x000fe200000010ff */
[-C--:B------:R-:W-:Y:S01]  /*6dd0*/  FMUL R75, R75, R120.reuse ;  /* 0x000000784b4b7220 */ /* 0x080fe20000400000 */
[----:B------:R-:W-:Y:S01]  /*6de0*/  LEA.HI.X R7, R142, UR5, R145, 0x1, P1 ;  /* 0x000000058e077c11 */ /* 0x000fe200088f0c91 */
[-C--:B------:R-:W-:Y:S01]  /*6df0*/  FMUL R76, R76, R120.reuse ;  /* 0x000000784c4c7220 */ /* 0x080fe20000400000 */
[----:B------:R-:W-:Y:S01]  /*6e00*/  F2FP.BF16.F32.PACK_AB R73, RZ, R73 ;  /* 0x00000049ff49723e */ /* 0x000fe200000010ff */
[-C--:B------:R-:W-:Y:S01]  /*6e10*/  FMUL R77, R77, R120.reuse ;  /* 0x000000784d4d7220 */ /* 0x080fe20000400000 */
[----:B------:R-:W-:Y:S01]  /*6e20*/  ISETP.GT.AND P1, PT, R3, RZ, P2 ;  /* 0x000000ff0300720c */ /* 0x000fe20001724270 */
[----:B------:R-:W-:Y:S01]  /*6e30*/  @P0 STG.E.U16 desc[UR38][R6.64], R72 ;  /* 0x0000004806000986 */ /* 0x000fe2000c101526 */
[----:B------:R-:W-:Y:S01]  /*6e40*/  SHF.L.U64.HI R4, R126, 0x1, R125 ;  /* 0x000000017e047819 */ /* 0x000fe2000001027d */
[----:B------:R-:W-:Y:S01]  /*6e50*/  FMUL R78, R78, R120 ;  /* 0x000000784e4e7220 */ /* 0x000fe20000400000 */
[----:B------:R-:W-:Y:S01]  /*6e60*/  IADD3 R8, P0, R5, R6, RZ ;  /* 0x0000000605087210 */ /* 0x000fe20007f1e0ff */
[----:B------:R-:W-:Y:S01]  /*6e70*/  @P4 STG.E.U16 desc[UR38][R6.64+0x2], R73 ;  /* 0x0000024906004986 */ /* 0x000fe2000c101526 */
[----:B------:R-:W-:Y:S01]  /*6e80*/  ISETP.GT.AND P4, PT, R3, 0x1, P2 ;  /* 0x000000010300780c */ /* 0x000fe20001784270 */
[----:B------:R-:W-:Y:S01]  /*6e90*/  FMUL R79, R79, R120 ;  /* 0x000000784f4f7220 */ /* 0x000fe20000400000 */
[----:B------:R-:W-:Y:S01]  /*6ea0*/  F2FP.BF16.F32.PACK_AB R74, RZ, R74 ;  /* 0x0000004aff4a723e */ /* 0x000fe200000010ff */
[-C--:B------:R-:W-:Y:S01]  /*6eb0*/  FMUL R80, R80, R120.reuse ;  /* 0x0000007850507220 */ /* 0x080fe20000400000 */
[----:B------:R-:W-:Y:S01]  /*6ec0*/  IADD3.X R9, R4, R7, RZ, P0, !PT ;  /* 0x0000000704097210 */ /* 0x000fe200007fe4ff */
[-C--:B------:R-:W-:Y:S01]  /*6ed0*/  FMUL R81, R81, R120.reuse ;  /* 0x0000007851517220 */ /* 0x080fe20000400000 */
[----:B------:R-:W-:Y:S01]  /*6ee0*/  F2FP.BF16.F32.PACK_AB R75, RZ, R75 ;  /* 0x0000004bff4b723e */ /* 0x000fe200000010ff */
[-C--:B------:R-:W-:Y:S01]  /*6ef0*/  FMUL R82, R82, R120.reuse ;  /* 0x0000007852527220 */ /* 0x080fe20000400000 */
[C---:B------:R-:W-:Y:S01]  /*6f00*/  ISETP.GT.AND P5, PT, R3.reuse, 0x8, P3 ;  /* 0x000000080300780c */ /* 0x040fe20001fa4270 */
[----:B------:R-:W-:Y:S01]  /*6f10*/  @P1 STG.E.U16 desc[UR38][R8.64], R74 ;  /* 0x0000004a08001986 */ /* 0x000fe2000c101526 */
[----:B------:R-:W-:Y:S01]  /*6f20*/  ISETP.GT.AND P0, PT, R3, 0x9, P3 ;  /* 0x000000090300780c */ /* 0x000fe20001f04270 */
[-C--:B------:R-:W-:Y:S01]  /*6f30*/  FMUL R83, R83, R120.reuse ;  /* 0x0000007853537220 */ /* 0x080fe20000400000 */
[C---:B------:R-:W-:Y:S01]  /*6f40*/  ISETP.GT.AND P1, PT, R3.reuse, 0x8, P2 ;  /* 0x000000080300780c */ /* 0x040fe20001724270 */
[----:B------:R-:W-:Y:S01]  /*6f50*/  @P4 STG.E.U16 desc[UR38][R8.64+0x2], R75 ;  /* 0x0000024b08004986 */ /* 0x000fe2000c101526 */
[----:B------:R-:W-:Y:S01]  /*6f60*/  ISETP.GT.AND P4, PT, R3, 0x9, P2 ;  /* 0x000000090300780c */ /* 0x000fe20001784270 */
[----:B------:R-:W-:Y:S01]  /*6f70*/  FMUL R84, R84, R120 ;  /* 0x0000007854547220 */ /* 0x000fe20000400000 */
[----:B------:R-:W-:Y:S01]  /*6f80*/  F2FP.BF16.F32.PACK_AB R76, RZ, R76 ;  /* 0x0000004cff4c723e */ /* 0x000fe200000010ff */
[-C--:B------:R-:W-:Y:S01]  /*6f90*/  FMUL R85, R85, R120.reuse ;  /* 0x0000007855557220 */ /* 0x080fe20000400000 */
[----:B------:R-:W-:Y:S01]  /*6fa0*/  F2FP.BF16.F32.PACK_AB R77, RZ, R77 ;  /* 0x0000004dff4d723e */ /* 0x000fe200000010ff */
[----:B------:R-:W-:Y:S01]  /*6fb0*/  FMUL R86, R86, R120 ;  /* 0x0000007856567220 */ /* 0x000fe20000400000 */
[----:B------:R-:W-:Y:S01]  /*6fc0*/  F2FP.BF16.F32.PACK_AB R78, RZ, R78 ;  /* 0x0000004eff4e723e */ /* 0x000fe200000010ff */
[----:B------:R-:W-:Y:S01]  /*6fd0*/  @P5 STG.E.U16 desc[UR38][R6.64+0x10], R76 ;  /* 0x0000104c06005986 */ /* 0x000fe2000c101526 */
[----:B------:R-:W-:Y:S01]  /*6fe0*/  F2FP.BF16.F32.PACK_AB R79, RZ, R79 ;  /* 0x0000004fff4f723e */ /* 0x000fe200000010ff */
[-C--:B------:R-:W-:Y:S01]  /*6ff0*/  FMUL R87, R87, R120.reuse ;  /* 0x0000007857577220 */ /* 0x080fe20000400000 */
[C---:B------:R-:W-:Y:S01]  /*7000*/  ISETP.GT.AND P5, PT, R3.reuse, 0x10, P3 ;  /* 0x000000100300780c */ /* 0x040fe20001fa4270 */
[----:B------:R-:W-:Y:S01]  /*7010*/  @P0 STG.E.U16 desc[UR38][R6.64+0x12], R77 ;  /* 0x0000124d06000986 */ /* 0x000fe2000c101526 */
[C---:B------:R-:W-:Y:S01]  /*7020*/  ISETP.GT.AND P0, PT, R3.reuse, 0x11, P3 ;  /* 0x000000110300780c */ /* 0x040fe20001f04270 */
[----:B------:R-:W-:Y:S01]  /*7030*/  FMUL R88, R88, R120 ;  /* 0x0000007858587220 */ /* 0x000fe20000400000 */
[----:B------:R-:W-:Y:S01]  /*7040*/  F2FP.BF16.F32.PACK_AB R80, RZ, R80 ;  /* 0x00000050ff50723e */ /* 0x000fe200000010ff */
[----:B------:R-:W-:Y:S01]  /*7050*/  @P1 STG.E.U16 desc[UR38][R8.64+0x10], R78 ;  /* 0x0000104e08001986 */ /* 0x000fe2000c101526 */
[----:B------:R-:W-:Y:S01]  /*7060*/  ISETP.GT.AND P1, PT, R3, 0x10, P2 ;  /* 0x000000100300780c */ /* 0x000fe20001724270 */
[-C--:B------:R-:W-:Y:S01]  /*7070*/  FMUL R89, R89, R120.reuse ;  /* 0x0000007859597220 */ /* 0x080fe20000400000 */
[----:B------:R-:W-:Y:S01]  /*7080*/  F2FP.BF16.F32.PACK_AB R81, RZ, R81 ;  /* 0x00000051ff51723e */ /* 0x000fe200000010ff */
[----:B------:R-:W-:Y:S01]  /*7090*/  @P4 STG.E.U16 desc[UR38][R8.64+0x12], R79 ;  /* 0x0000124f08004986 */ /* 0x000fe2000c101526 */
[----:B------:R-:W-:Y:S01]  /*70a0*/  ISETP.GT.AND P4, PT, R3, 0x11, P2 ;  /* 0x000000110300780c */ /* 0x000fe20001784270 */
        /* <DEDUP_REMOVED lines=119> */
[----:B------:R-:W-:Y:S01]  /*7820*/  ISETP.GT.AND P0, PT, R3, 0x51, P3 ;  /* 0x000000510300780c */ /* 0x000fe20001f04270 */
[----:B------:R-:W-:Y:S01]  /*7830*/  FMUL R24, R24, R120 ;  /* 0x0000007818187220 */ /* 0x000fe20000400000 */
[----:B------:R-:W-:Y:S01]  /*7840*/  F2FP.BF16.F32.PACK_AB R112, RZ, R112 ;  /* 0x00000070ff70723e */ /* 0x000fe200000010ff */
[----:B------:R-:W-:Y:S01]  /*7850*/  @P1 STG.E.U16 desc[UR38][R8.64+0x90], R110 ;  /* 0x0000906e08001986 */ /* 0x000fe2000c101526 */
[----:B------:R-:W-:Y:S01]  /*7860*/  F2FP.BF16.F32.PACK_AB R113, RZ, R113 ;  /* 0x00000071ff71723e */ /* 0x000fe200000010ff */
[----:B------:R-:W-:Y:S01]  /*7870*/  FMUL R25, R25, R120 ;  /* 0x0000007819197220 */ /* 0x000fe20000400000 */
[----:B------:R-:W-:Y:S01]  /*7880*/  F2FP.BF16.F32.PACK_AB R114, RZ, R114 ;  /* 0x00000072ff72723e */ /* 0x000fe200000010ff */
[----:B------:R-:W-:Y:S01]  /*7890*/  @P4 STG.E.U16 desc[UR38][R8.64+0x92], R111 ;  /* 0x0000926f08004986 */ /* 0x000fe2000c101526 */
[C---:B------:R-:W-:Y:S01]  /*78a0*/  ISETP.GT.AND P4, PT, R3.reuse, 0x50, P2 ;  /* 0x000000500300780c */ /* 0x040fe20001784270 */
        /* <DEDUP_REMOVED lines=9> */
[----:B------:R-:W-:Y:S01]  /*7940*/  ISETP.GT.AND P1, PT, R136, 0x80, PT ;  /* 0x000000808800780c */ /* 0x000fe20003f24270 */
[----:B------:R-:W-:Y:S01]  /*7950*/  FMUL R29, R29, R120 ;  /* 0x000000781d1d7220 */ /* 0x000fe20000400000 */
[----:B------:R-:W-:Y:S01]  /*7960*/  F2FP.BF16.F32.PACK_AB R118, RZ, R118 ;  /* 0x00000076ff76723e */ /* 0x000fe200000010ff */
[----:B------:R-:W-:Y:S01]  /*7970*/  @P4 STG.E.U16 desc[UR38][R8.64+0xa0], R114 ;  /* 0x0000a07208004986 */ /* 0x000fe2000c101526 */
[C---:B------:R-:W-:Y:S01]  /*7980*/  ISETP.GT.AND P4, PT, R3.reuse, 0x58, P3 ;  /* 0x000000580300780c */ /* 0x040fe20001f84270 */
[-C--:B------:R-:W-:Y:S01]  /*7990*/  FMUL R30, R30, R120.reuse ;  /* 0x000000781e1e7220 */ /* 0x080fe20000400000 */
[C---:B------:R-:W-:Y:S01]  /*79a0*/  ISETP.GT.AND P3, PT, R3.reuse, 0x59, P3 ;  /* 0x000000590300780c */ /* 0x040fe20001f64270 */
[----:B------:R-:W-:Y:S01]  /*79b0*/  @P5 STG.E.U16 desc[UR38][R8.64+0xa2], R115 ;  /* 0x0000a27308005986 */ /* 0x000fe2000c101526 */
[----:B------:R-:W-:Y:S01]  /*79c0*/  ISETP.GT.AND P5, PT, R3, 0x58, P2 ;  /* 0x000000580300780c */ /* 0x000fe200017a4270 */
[-C--:B------:R-:W-:Y:S01]  /*79d0*/  FMUL R31, R31, R120.reuse ;  /* 0x000000781f1f7220 */ /* 0x080fe20000400000 */
[----:B------:R-:W-:Y:S01]  /*79e0*/  ISETP.GT.AND P2, PT, R3, 0x59, P2 ;  /* 0x000000590300780c */ /* 0x000fe20001744270 */
[-C--:B------:R-:W-:Y:S01]  /*79f0*/  FMUL R32, R32, R120.reuse ;  /* 0x0000007820207220 */ /* 0x080fe20000400000 */
[----:B------:R-:W-:Y:S01]  /*7a00*/  ISETP.GT.AND P0, PT, R136, 0x88, PT ;  /* 0x000000888800780c */ /* 0x000fe20003f04270 */
[-C--:B------:R-:W-:Y:S01]  /*7a10*/  FMUL R33, R33, R120.reuse ;  /* 0x0000007821217220 */ /* 0x080fe20000400000 */
[----:B------:R-:W-:Y:S01]  /*7a20*/  F2FP.BF16.F32.PACK_AB R119, RZ, R119 ;  /* 0x00000077ff77723e */ /* 0x000fe200000010ff */
[----:B------:R-:W-:Y:S01]  /*7a30*/  FMUL R34, R34, R120 ;  /* 0x0000007822227220 */ /* 0x000fe20000400000 */
[----:B------:R-:W-:Y:S01]  /*7a40*/  F2FP.BF16.F32.PACK_AB R24, RZ, R24 ;  /* 0x00000018ff18723e */ /* 0x000fe200000010ff */
[--C-:B------:R-:W-:Y:S01]  /*7a50*/  @P4 IMAD.MOV.U32 R10, RZ, RZ, R6.reuse ;  /* 0x000000ffff0a4224 */ /* 0x100fe200078e0006 */
[----:B------:R-:W-:Y:S01]  /*7a60*/  F2FP.BF16.F32.PACK_AB R25, RZ, R25 ;  /* 0x00000019ff19723e */ /* 0x000fe200000010ff */
[--C-:B------:R-:W-:Y:S01]  /*7a70*/  @P4 IMAD.MOV.U32 R11, RZ, RZ, R7.reuse ;  /* 0x000000ffff0b4224 */ /* 0x100fe200078e0007 */
[----:B------:R-:W-:Y:S01]  /*7a80*/  F2FP.BF16.F32.PACK_AB R26, RZ, R26 ;  /* 0x0000001aff1a723e */ /* 0x000fe200000010ff */
[-C--:B------:R-:W-:Y:S01]  /*7a90*/  FMUL R35, R35, R120.reuse ;  /* 0x0000007823237220 */ /* 0x080fe20000400000 */
[----:B------:R-:W-:Y:S01]  /*7aa0*/  F2FP.BF16.F32.PACK_AB R27, RZ, R27 ;  /* 0x0000001bff1b723e */ /* 0x000fe200000010ff */
[-C--:B------:R-:W-:Y:S01]  /*7ab0*/  FMUL R36, R36, R120.reuse ;  /* 0x0000007824247220 */ /* 0x080fe20000400000 */
[----:B------:R0:W-:Y:S01]  /*7ac0*/  @P4 STG.E.U16 desc[UR38][R10.64+0xb0], R116 ;  /* 0x0000b0740a004986 */ /* 0x0001e2000c101526 */
[----:B------:R-:W-:Y:S01]  /*7ad0*/  ISETP.GT.AND P4, PT, R3, RZ, P1 ;  /* 0x000000ff0300720c */ /* 0x000fe20000f84270 */
[----:B------:R-:W-:Y:S01]  /*7ae0*/  FMUL R37, R37, R120 ;  /* 0x0000007825257220 */ /* 0x000fe20000400000 */
[----:B------:R-:W-:Y:S01]  /*7af0*/  F2FP.BF16.F32.PACK_AB R28, RZ, R28 ;  /* 0x0000001cff1c723e */ /* 0x000fe200000010ff */
[-C--:B------:R-:W-:Y:S01]  /*7b00*/  FMUL R38, R38, R120.reuse ;  /* 0x0000007826267220 */ /* 0x080fe20000400000 */
[----:B------:R-:W-:Y:S01]  /*7b10*/  F2FP.BF16.F32.PACK_AB R29, RZ, R29 ;  /* 0x0000001dff1d723e */ /* 0x000fe200000010ff */
[----:B------:R-:W-:Y:S01]  /*7b20*/  FMUL R39, R39, R120 ;  /* 0x0000007827277220 */ /* 0x000fe20000400000 */
[----:B------:R-:W-:Y:S01]  /*7b30*/  F2FP.BF16.F32.PACK_AB R30, RZ, R30 ;  /* 0x0000001eff1e723e */ /* 0x000fe200000010ff */
[-C--:B------:R-:W-:Y:S01]  /*7b40*/  FMUL R40, R40, R120.reuse ;  /* 0x0000007828287220 */ /* 0x080fe20000400000 */
[----:B------:R-:W-:Y:S01]  /*7b50*/  F2FP.BF16.F32.PACK_AB R31, RZ, R31 ;  /* 0x0000001fff1f723e */ /* 0x000fe200000010ff */
[----:B------:R-:W-:Y:S01]  /*7b60*/  FMUL R41, R41, R120 ;  /* 0x0000007829297220 */ /* 0x000fe20000400000 */
[----:B------:R-:W-:Y:S01]  /*7b70*/  F2FP.BF16.F32.PACK_AB R32, RZ, R32 ;  /* 0x00000020ff20723e */ /* 0x000fe200000010ff */
[----:B0-----:R-:W-:Y:S01]  /*7b80*/  @P3 IMAD.MOV.U32 R10, RZ, RZ, R6 ;  /* 0x000000ffff0a3224 */ /* 0x001fe200078e0006 */
[----:B------:R-:W-:Y:S01]  /*7b90*/  F2FP.BF16.F32.PACK_AB R33, RZ, R33 ;  /* 0x00000021ff21723e */ /* 0x000fe200000010ff */
[----:B------:R-:W-:Y:S01]  /*7ba0*/  @P3 IMAD.MOV.U32 R11, RZ, RZ, R7 ;  /* 0x000000ffff0b3224 */ /* 0x000fe200078e0007 */
[----:B------:R-:W-:Y:S01]  /*7bb0*/  F2FP.BF16.F32.PACK_AB R34, RZ, R34 ;  /* 0x00000022ff22723e */ /* 0x000fe200000010ff */
[-C--:B------:R-:W-:Y:S01]  /*7bc0*/  FMUL R42, R42, R120.reuse ;  /* 0x000000782a2a7220 */ /* 0x080fe20000400000 */
[----:B------:R-:W-:Y:S01]  /*7bd0*/  F2FP.BF16.F32.PACK_AB R35, RZ, R35 ;  /* 0x00000023ff23723e */ /* 0x000fe200000010ff */
[-C--:B------:R-:W-:Y:S01]  /*7be0*/  FMUL R43, R43, R120.reuse ;  /* 0x000000782b2b7220 */ /* 0x080fe20000400000 */
[----:B------:R0:W-:Y:S01]  /*7bf0*/  @P3 STG.E.U16 desc[UR38][R10.64+0xb2], R117 ;  /* 0x0000b2750a003986 */ /* 0x0001e2000c101526 */
[----:B------:R-:W-:Y:S01]  /*7c00*/  ISETP.GT.AND P3, PT, R3, 0x1, P1 ;  /* 0x000000010300780c */ /* 0x000fe20000f64270 */
[----:B------:R-:W-:Y:S01]  /*7c10*/  FMUL R44, R44, R120 ;  /* 0x000000782c2c7220 */ /* 0x000fe20000400000 */
[----:B------:R-:W-:Y:S01]  /*7c20*/  F2FP.BF16.F32.PACK_AB R36, RZ, R36 ;  /* 0x00000024ff24723e */ /* 0x000fe200000010ff */
[----:B------:R1:W-:Y:S01]  /*7c30*/  @P5 STG.E.U16 desc[UR38][R8.64+0xb0], R118 ;  /* 0x0000b07608005986 */ /* 0x0003e2000c101526 */
[----:B------:R-:W-:Y:S01]  /*7c40*/  LEA R6, P5, R127, R6, 0x1 ;  /* 0x000000067f067211 */ /* 0x000fe200078a08ff */
[-C--:B------:R-:W-:Y:S01]  /*7c50*/  FMUL R45, R45, R120.reuse ;  /* 0x000000782d2d7220 */ /* 0x080fe20000400000 */
[----:B------:R-:W-:Y:S01]  /*7c60*/  F2FP.BF16.F32.PACK_AB R37, RZ, R37 ;  /* 0x00000025ff25723e */ /* 0x000fe200000010ff */
[-C--:B------:R-:W-:Y:S01]  /*7c70*/  FMUL R46, R46, R120.reuse ;  /* 0x000000782e2e7220 */ /* 0x080fe20000400000 */
[----:B------:R-:W-:Y:S01]  /*7c80*/  LEA.HI.X R7, R127, R7, R124, 0x1, P5 ;  /* 0x000000077f077211 */ /* 0x000fe200028f0c7c */
[-C--:B------:R-:W-:Y:S01]  /*7c90*/  FMUL R47, R47, R120.reuse ;  /* 0x000000782f2f7220 */ /* 0x080fe20000400000 */
[----:B------:R-:W-:Y:S01]  /*7ca0*/  ISETP.GT.AND P5, PT, R3, 0x1, P0 ;  /* 0x000000010300780c */ /* 0x000fe200007a4270 */
[----:B0-----:R-:W-:Y:S01]  /*7cb0*/  @P2 IMAD.MOV.U32 R10, RZ, RZ, R8 ;  /* 0x000000ffff0a2224 */ /* 0x001fe200078e0008 */
[----:B------:R-:W-:Y:S01]  /*7cc0*/  @P2 MOV R11, R9 ;  /* 0x00000009000b2202 */ /* 0x000fe20000000f00 */
[----:B------:R-:W-:Y:S01]  /*7cd0*/  FMUL R48, R48, R120 ;  /* 0x0000007830307220 */ /* 0x000fe20000400000 */
[----:B------:R-:W-:Y:S01]  /*7ce0*/  F2FP.BF16.F32.PACK_AB R38, RZ, R38 ;  /* 0x00000026ff26723e */ /* 0x000fe200000010ff */
[-C--:B------:R-:W-:Y:S01]  /*7cf0*/  FMUL R49, R49, R120.reuse ;  /* 0x0000007831317220 */ /* 0x080fe20000400000 */
[----:B------:R-:W-:Y:S01]  /*7d00*/  F2FP.BF16.F32.PACK_AB R39, RZ, R39 ;  /* 0x00000027ff27723e */ /* 0x000fe200000010ff */
[----:B------:R-:W-:Y:S01]  /*7d10*/  @P2 STG.E.U16 desc[UR38][R10.64+0xb2], R119 ;  /* 0x0000b2770a002986 */ /* 0x000fe2000c101526 */
[C---:B------:R-:W-:Y:S01]  /*7d20*/  ISETP.GT.AND P2, PT, R3.reuse, RZ, P0 ;  /* 0x000000ff0300720c */ /* 0x040fe20000744270 */
[----:B------:R-:W-:Y:S01]  /*7d30*/  FMUL R50, R50, R120 ;  /* 0x0000007832327220 */ /* 0x000fe20000400000 */
[----:B------:R-:W-:Y:S01]  /*7d40*/  F2FP.BF16.F32.PACK_AB R40, RZ, R40 ;  /* 0x00000028ff28723e */ /* 0x000fe200000010ff */
[----:B------:R-:W-:Y:S01]  /*7d50*/  @P4 STG.E.U16 desc[UR38][R6.64], R24 ;  /* 0x0000001806004986 */ /* 0x000fe2000c101526 */
[----:B------:R-:W-:Y:S01]  /*7d60*/  ISETP.GT.AND P4, PT, R3, 0x8, P1 ;  /* 0x000000080300780c */ /* 0x000fe20000f84270 */
[----:B------:R-:W-:Y:S01]  /*7d70*/  FMUL R51, R51, R120 ;  /* 0x0000007833337220 */ /* 0x000fe20000400000 */
[----:B------:R-:W-:Y:S01]  /*7d80*/  F2FP.BF16.F32.PACK_AB R41, RZ, R41 ;  /* 0x00000029ff29723e */ /* 0x000fe200000010ff */
[----:B------:R-:W-:Y:S01]  /*7d90*/  @P3 STG.E.U16 desc[UR38][R6.64+0x2], R25 ;  /* 0x0000021906003986 */ /* 0x000fe2000c101526 */
[----:B-1----:R-:W-:Y:S01]  /*7da0*/  IADD3 R8, P3, R5, R6, RZ ;  /* 0x0000000605087210 */ /* 0x002fe20007f7e0ff */
[----:B------:R-:W-:Y:S01]  /*7db0*/  FMUL R52, R52, R120 ;  /* 0x0000007834347220 */ /* 0x000fe20000400000 */
[----:B------:R-:W-:Y:S01]  /*7dc0*/  F2FP.BF16.F32.PACK_AB R42, RZ, R42 ;  /* 0x0000002aff2a723e */ /* 0x000fe200000010ff */
[----:B------:R-:W-:Y:S01]  /*7dd0*/  FMUL R53, R53, R120 ;  /* 0x0000007835357220 */ /* 0x000fe20000400000 */
[----:B------:R-:W-:Y:S01]  /*7de0*/  F2FP.BF16.F32.PACK_AB R43, RZ, R43 ;  /* 0x0000002bff2b723e */ /* 0x000fe200000010ff */
[----:B------:R-:W-:Y:S01]  /*7df0*/  IMAD.X R9, R4, 0x1, R7, P3 ;  /* 0x0000000104097824 */ /* 0x000fe200018e0607 */
[C---:B------:R-:W-:Y:S01]  /*7e00*/  ISETP.GT.AND P3, PT, R3.reuse, 0x9, P1 ;  /* 0x000000090300780c */ /* 0x040fe20000f64270 */
[----:B------:R-:W-:Y:S01]  /*7e10*/  @P5 IMAD.MOV.U32 R4, RZ, RZ, R8 ;  /* 0x000000ffff045224 */ /* 0x000fe200078e0008 */
[----:B------:R-:W-:Y:S01]  /*7e20*/  F2FP.BF16.F32.PACK_AB R44, RZ, R44 ;  /* 0x0000002cff2c723e */ /* 0x000fe200000010ff */
[----:B------:R-:W-:Y:S01]  /*7e30*/  @P5 IMAD.MOV.U32 R5, RZ, RZ, R9 ;  /* 0x000000ffff055224 */ /* 0x000fe200078e0009 */
[----:B------:R-:W-:Y:S01]  /*7e40*/  @P2 STG.E.U16 desc[UR38][R8.64], R26 ;  /* 0x0000001a08002986 */ /* 0x000fe2000c101526 */
[C---:B------:R-:W-:Y:S01]  /*7e50*/  ISETP.GT.AND P2, PT, R3.reuse, 0x8, P0 ;  /* 0x000000080300780c */ /* 0x040fe20000744270 */
[-C--:B------:R-:W-:Y:S01]  /*7e60*/  FMUL R54, R54, R120.reuse ;  /* 0x0000007836367220 */ /* 0x080fe20000400000 */
[----:B------:R-:W-:Y:S01]  /*7e70*/  F2FP.BF16.F32.PACK_AB R45, RZ, R45 ;  /* 0x0000002dff2d723e */ /* 0x000fe200000010ff */
[----:B------:R0:W-:Y:S01]  /*7e80*/  @P5 STG.E.U16 desc[UR38][R4.64+0x2], R27 ;  /* 0x0000021b04005986 */ /* 0x0001e2000c101526 */
[----:B------:R-:W-:Y:S01]  /*7e90*/  ISETP.GT.AND P5, PT, R3, 0x9, P0 ;  /* 0x000000090300780c */ /* 0x000fe200007a4270 */
        /* <DEDUP_REMOVED lines=12> */
[--C-:B------:R-:W-:Y:S01]  /*7f60*/  @P4 IMAD.MOV.U32 R5, RZ, RZ, R7.reuse ;  /* 0x000000ffff054224 */ /* 0x100fe200078e0007 */
        /* <DEDUP_REMOVED lines=17> */
[----:B------:R-:W-:Y:S01]  /*8080*/  @P3 MOV R4, R6 ;  /* 0x0000000600043202 */ /* 0x000fe20000000f00 */
[-C--:B------:R-:W-:Y:S01]  /*8090*/  FMUL R67, R67, R120.reuse ;  /* 0x0000007843437220 */ /* 0x080fe20000400000 */
[----:B------:R-:W-:Y:S01]  /*80a0*/  F2FP.BF16.F32.PACK_AB R59, RZ, R59 ;  /* 0x0000003bff3b723e */ /* 0x000fe200000010ff */
[----:B------:R-:W-:Y:S01]  /*80b0*/  FMUL R68, R68, R120 ;  /* 0x0000007844447220 */ /* 0x000fe20000400000 */
[----:B------:R-:W-:Y:S01]  /*80c0*/  F2FP.BF16.F32.PACK_AB R60, RZ, R60 ;  /* 0x0000003cff3c723e */ /* 0x000fe200000010ff */
[----:B------:R0:W-:Y:S01]  /*80d0*/  @P3 STG.E.U16 desc[UR38][R4.64+0x12], R29 ;  /* 0x0000121d04003986 */ /* 0x0001e2000c101526 */
[----:B------:R-:W-:Y:S01]  /*80e0*/  ISETP.GT.AND P3, PT, R3, 0x11, P1 ;  /* 0x000000110300780c */ /* 0x000fe20000f64270 */
[-C--:B------:R-:W-:Y:S01]  /*80f0*/  FMUL R69, R69, R120.reuse ;  /* 0x0000007845457220 */ /* 0x080fe20000400000 */
[----:B------:R-:W-:Y:S01]  /*8100*/  F2FP.BF16.F32.PACK_AB R61, RZ, R61 ;  /* 0x0000003dff3d723e */ /* 0x000fe200000010ff */
[----:B------:R-:W-:Y:S01]  /*8110*/  FMUL R70, R70, R120 ;  /* 0x0000007846467220 */ /* 0x000fe20000400000 */
[----:B------:R-:W-:Y:S01]  /*8120*/  F2FP.BF16.F32.PACK_AB R62, RZ, R62 ;  /* 0x0000003eff3e723e */ /* 0x000fe200000010ff */
[----:B------:R-:W-:Y:S01]  /*8130*/  FMUL R71, R71, R120 ;  /* 0x0000007847477220 */ /* 0x000fe20000400000 */
[----:B------:R-:W-:-:S02]  /*8140*/  F2FP.BF16.F32.PACK_AB R63, RZ, R63 ;  /* 0x0000003fff3f723e */ /* 0x000fc400000010ff */
[----:B------:R-:W-:Y:S02]  /*8150*/  F2FP.BF16.F32.PACK_AB R64, RZ, R64 ;  /* 0x00000040ff40723e */ /* 0x000fe400000010ff */
[----:B------:R-:W-:Y:S01]  /*8160*/  F2FP.BF16.F32.PACK_AB R65, RZ, R65 ;  /* 0x00000041ff41723e */ /* 0x000fe200000010ff */
[----:B0-----:R-:W-:Y:S01]  /*8170*/  @P2 IMAD.MOV.U32 R4, RZ, RZ, R8 ;  /* 0x000000ffff042224 */ /* 0x001fe200078e0008 */
[----:B------:R-:W-:Y:S01]  /*8180*/  F2FP.BF16.F32.PACK_AB R66, RZ, R66 ;  /* 0x00000042ff42723e */ /* 0x000fe200000010ff */
[----:B------:R-:W-:Y:S01]  /*8190*/  @P2 IMAD.MOV.U32 R5, RZ, RZ, R9 ;  /* 0x000000ffff052224 */ /* 0x000fe200078e0009 */
[----:B------:R-:W-:Y:S02]  /*81a0*/  F2FP.BF16.F32.PACK_AB R67, RZ, R67 ;  /* 0x00000043ff43723e */ /* 0x000fe400000010ff */
[----:B------:R-:W-:Y:S02]  /*81b0*/  F2FP.BF16.F32.PACK_AB R68, RZ, R68 ;  /* 0x00000044ff44723e */ /* 0x000fe400000010ff */
[----:B------:R0:W-:Y:S01]  /*81c0*/  @P2 STG.E.U16 desc[UR38][R4.64+0x10], R30 ;  /* 0x0000101e04002986 */ /* 0x0001e2000c101526 */
[----:B------:R-:W-:-:S02]  /*81d0*/  ISETP.GT.AND P2, PT, R3, 0x10, P0 ;  /* 0x000000100300780c */ /* 0x000fc40000744270 */
[----:B------:R-:W-:Y:S02]  /*81e0*/  F2FP.BF16.F32.PACK_AB R69, RZ, R69 ;  /* 0x00000045ff45723e */ /* 0x000fe400000010ff */
[----:B------:R-:W-:Y:S02]  /*81f0*/  F2FP.BF16.F32.PACK_AB R70, RZ, R70 ;  /* 0x00000046ff46723e */ /* 0x000fe400000010ff */
[----:B------:R-:W-:Y:S01]  /*8200*/  F2FP.BF16.F32.PACK_AB R71, RZ, R71 ;  /* 0x00000047ff47723e */ /* 0x000fe200000010ff */
[----:B0-----:R-:W-:Y:S02]  /*8210*/  @P5 IMAD.MOV.U32 R4, RZ, RZ, R8 ;  /* 0x000000ffff045224 */ /* 0x001fe400078e0008 */
[----:B------:R-:W-:-:S05]  /*8220*/  @P5 IMAD.MOV.U32 R5, RZ, RZ, R9 ;  /* 0x000000ffff055224 */ /* 0x000fca00078e0009 */
[----:B------:R0:W-:Y:S01]  /*8230*/  @P5 STG.E.U16 desc[UR38][R4.64+0x12], R31 ;  /* 0x0000121f04005986 */ /* 0x0001e2000c101526 */
[----:B------:R-:W-:Y:S02]  /*8240*/  ISETP.GT.AND P5, PT, R3, 0x11, P0 ;  /* 0x000000110300780c */ /* 0x000fe400007a4270 */
[----:B0-----:R-:W-:Y:S01]  /*8250*/  @P4 MOV R4, R6 ;  /* 0x0000000600044202 */ /* 0x001fe20000000f00 */
[----:B------:R-:W-:-:S05]  /*8260*/  @P4 IMAD.MOV.U32 R5, RZ, RZ, R7 ;  /* 0x000000ffff054224 */ /* 0x000fca00078e0007 */
[----:B------:R0:W-:Y:S01]  /*8270*/  @P4 STG.E.U16 desc[UR38][R4.64+0x20], R32 ;  /* 0x0000202004004986 */ /* 0x0001e2000c101526 */
[----:B------:R-:W-:Y:S01]  /*8280*/  ISETP.GT.AND P4, PT, R3, 0x18, P1 ;  /* 0x000000180300780c */ /* 0x000fe20000f84270 */
[----:B0-----:R-:W-:Y:S02]  /*8290*/  @P3 IMAD.MOV.U32 R4, RZ, RZ, R6 ;  /* 0x000000ffff043224 */ /* 0x001fe400078e0006 */
[----:B------:R-:W-:-:S05]  /*82a0*/  @P3 IMAD.MOV.U32 R5, RZ, RZ, R7 ;  /* 0x000000ffff053224 */ /* 0x000fca00078e0007 */
[----:B------:R0:W-:Y:S01]  /*82b0*/  @P3 STG.E.U16 desc[UR38][R4.64+0x22], R33 ;  /* 0x0000222104003986 */ /* 0x0001e2000c101526 */
[----:B------:R-:W-:Y:S01]  /*82c0*/  ISETP.GT.AND P3, PT, R3, 0x19, P1 ;  /* 0x000000190300780c */ /* 0x000fe20000f64270 */
        /* <DEDUP_REMOVED lines=123> */
[C---:B------:R-:W-:Y:S02]  /*8a80*/  ISETP.GT.AND P4, PT, R3.reuse, 0x51, P0 ;  /* 0x000000510300780c */ /* 0x040fe40000784270 */
[----:B------:R-:W-:Y:S02]  /*8a90*/  ISETP.GT.AND P0, PT, R3, 0x59, P0 ;  /* 0x000000590300780c */ /* 0x000fe40000704270 */
[----:B0-----:R-:W-:Y:S01]  /*8aa0*/  @P3 MOV R4, R6 ;  /* 0x0000000600043202 */ /* 0x001fe20000000f00 */
[----:B------:R-:W-:-:S05]  /*8ab0*/  @P3 IMAD.MOV.U32 R5, RZ, RZ, R7 ;  /* 0x000000ffff053224 */ /* 0x000fca00078e0007 */
[----:B------:R0:W-:Y:S01]  /*8ac0*/  @P3 STG.E.U16 desc[UR38][R4.64+0xa2], R65 ;  /* 0x0000a24104003986 */ /* 0x0001e2000c101526 */
[C---:B------:R-:W-:Y:S02]  /*8ad0*/  ISETP.GT.AND P3, PT, R3.reuse, 0x58, P1 ;  /* 0x000000580300780c */ /* 0x040fe40000f64270 */
[----:B------:R-:W-:Y:S01]  /*8ae0*/  ISETP.GT.AND P1, PT, R3, 0x59, P1 ;  /* 0x000000590300780c */ /* 0x000fe20000f24270 */
[----:B0-----:R-:W-:Y:S02]  /*8af0*/  @P2 IMAD.MOV.U32 R4, RZ, RZ, R8 ;  /* 0x000000ffff042224 */ /* 0x001fe400078e0008 */
[----:B------:R-:W-:-:S05]  /*8b00*/  @P2 IMAD.MOV.U32 R5, RZ, RZ, R9 ;  /* 0x000000ffff052224 */ /* 0x000fca00078e0009 */
[----:B------:R0:W-:Y:S02]  /*8b10*/  @P2 STG.E.U16 desc[UR38][R4.64+0xa0], R66 ;  /* 0x0000a04204002986 */ /* 0x0001e4000c101526 */
[----:B0-----:R-:W-:Y:S02]  /*8b20*/  @P4 IMAD.MOV.U32 R4, RZ, RZ, R8 ;  /* 0x000000ffff044224 */ /* 0x001fe400078e0008 */
[----:B------:R-:W-:-:S05]  /*8b30*/  @P4 IMAD.MOV.U32 R5, RZ, RZ, R9 ;  /* 0x000000ffff054224 */ /* 0x000fca00078e0009 */
[----:B------:R0:W-:Y:S02]  /*8b40*/  @P4 STG.E.U16 desc[UR38][R4.64+0xa2], R67 ;  /* 0x0000a24304004986 */ /* 0x0001e4000c101526 */
[----:B0-----:R-:W-:Y:S01]  /*8b50*/  @P3 MOV R4, R6 ;  /* 0x0000000600043202 */ /* 0x001fe20000000f00 */
[----:B------:R-:W-:-:S05]  /*8b60*/  @P3 IMAD.MOV.U32 R5, RZ, RZ, R7 ;  /* 0x000000ffff053224 */ /* 0x000fca00078e0007 */
[----:B------:R0:W-:Y:S04]  /*8b70*/  @P3 STG.E.U16 desc[UR38][R4.64+0xb0], R68 ;  /* 0x0000b04404003986 */ /* 0x0001e8000c101526 */
[----:B------:R1:W-:Y:S01]  /*8b80*/  @P1 STG.E.U16 desc[UR38][R6.64+0xb2], R69 ;  /* 0x0000b24506001986 */ /* 0x0003e2000c101526 */
[----:B0-----:R-:W-:Y:S02]  /*8b90*/  @P5 IMAD.MOV.U32 R4, RZ, RZ, R8 ;  /* 0x000000ffff045224 */ /* 0x001fe400078e0008 */
[----:B------:R-:W-:-:S05]  /*8ba0*/  @P5 IMAD.MOV.U32 R5, RZ, RZ, R9 ;  /* 0x000000ffff055224 */ /* 0x000fca00078e0009 */
[----:B------:R1:W-:Y:S04]  /*8bb0*/  @P5 STG.E.U16 desc[UR38][R4.64+0xb0], R70 ;  /* 0x0000b04604005986 */ /* 0x0003e8000c101526 */
[----:B------:R1:W-:Y:S02]  /*8bc0*/  @P0 STG.E.U16 desc[UR38][R8.64+0xb2], R71 ;  /* 0x0000b24708000986 */ /* 0x0003e4000c101526 */
.L_x_218:
[----:B------:R-:W-:Y:S05]  /*8bd0*/  BSYNC B0 ;  /* 0x0000000000007941 */ /* 0x000fea0003800000 */
.L_x_28:
[----:B------:R-:W-:Y:S01]  /*8be0*/  IADD3 R16, P0, R16, UR36, RZ ;  /* 0x0000002410107c10 */ /* 0x000fe2000ff1e0ff */
[----:B------:R-:W-:Y:S01]  /*8bf0*/  ULDC.64 UR4, c[0x0][0x650] ;  /* 0x0001940000047ab9 */ /* 0x000fe20000000a00 */
[----:B------:R-:W-:Y:S01]  /*8c00*/  PRMT R3, RZ, 0x7610, R3 ;  /* 0x00007610ff037816 */ /* 0x000fe20000000003 */
[----:B------:R-:W-:Y:S01]  /*8c10*/  IMAD.MOV.U32 R132, RZ, RZ, -0x1 ;  /* 0xffffffffff847424 */ /* 0x000fe200078e00ff */
[----:B------:R-:W-:Y:S01]  /*8c20*/  IADD3.X R17, R17, UR42, RZ, P0, !PT ;  /* 0x0000002a11117c10 */ /* 0x000fe200087fe4ff */
[----:B------:R-:W-:Y:S01]  /*8c30*/  IMAD.MOV.U32 R19, RZ, RZ, -0x1 ;  /* 0xffffffffff137424 */ /* 0x000fe200078e00ff */
[----:B------:R-:W-:-:S04]  /*8c40*/  ISETP.GE.U32.AND P0, PT, R16, UR4, PT ;  /* 0x0000000410007c0c */ /* 0x000fc8000bf06070 */
[----:B------:R-:W-:-:S13]  /*8c50*/  ISETP.GE.U32.AND.EX P0, PT, R17, UR5, PT, P0 ;  /* 0x0000000511007c0c */ /* 0x000fda000bf06100 */
[----:B------:R-:W-:Y:S05]  /*8c60*/  @P0 BRA `(.L_x_219) ;  /* 0x0000000400500947 */ /* 0x000fea0003800000 */
[----:B------:R-:W2:Y:S01]  /*8c70*/  LDC.64 R10, c[0x0][0x628] ;  /* 0x00018a00ff0a7b82 */ /* 0x000ea20000000a00 */
[----:B------:R-:W2:Y:S01]  /*8c80*/  S2R R12, SR_CTAID.X ;  /* 0x00000000000c7919 */ /* 0x000ea20000002500 */
[----:B-1----:R-:W-:Y:S01]  /*8c90*/  MOV R8, R16 ;  /* 0x0000001000087202 */ /* 0x002fe20000000f00 */
[----:B0-----:R-:W-:Y:S01]  /*8ca0*/  IMAD.MOV.U32 R9, RZ, RZ, R17 ;  /* 0x000000ffff097224 */ /* 0x001fe200078e0011 */
[----:B------:R-:W0:Y:S04]  /*8cb0*/  S2R R20, SR_CTAID.Y ;  /* 0x0000000000147919 */ /* 0x000e280000002600 */
[----:B------:R-:W1:Y:S08]  /*8cc0*/  LDC R0, c[0x0][0x630] ;  /* 0x00018c00ff007b82 */ /* 0x000e700000000800 */
[----:B------:R-:W0:Y:S01]  /*8cd0*/  LDC.64 R14, c[0x0][0x620] ;  /* 0x00018800ff0e7b82 */ /* 0x000e220000000a00 */
[----:B--2---:R-:W-:-:S04]  /*8ce0*/  ISETP.NE.U32.AND P0, PT, R10, RZ, PT ;  /* 0x000000ff0a00720c */ /* 0x004fc80003f05070 */
[----:B------:R-:W-:-:S13]  /*8cf0*/  ISETP.NE.AND.EX P0, PT, R11, RZ, PT, P0 ;  /* 0x000000ff0b00720c */ /* 0x000fda0003f05300 */
[----:B01----:R-:W-:Y:S05]  /*8d00*/  @!P0 BRA `(.L_x_220) ;  /* 0x0000000000288947 */ /* 0x003fea0003800000 */
        /* <DEDUP_REMOVED lines=10> */
.L_x_220:
[-CC-:B------:R-:W-:Y:S01]  /*8db0*/  SHF.R.U64 R19, R8, R0.reuse, R9.reuse ;  /* 0x0000000008137219 */ /* 0x180fe20000001209 */
[----:B------:R-:W0:Y:S01]  /*8dc0*/  LDC.64 R26, c[0x0][0x640] ;  /* 0x00019000ff1a7b82 */ /* 0x000e220000000a00 */
[----:B------:R-:W-:Y:S01]  /*8dd0*/  SHF.R.U32.HI R0, RZ, R0, R9 ;  /* 0x00000000ff007219 */ /* 0x000fe20000011609 */
[----:B------:R-:W-:Y:S01]  /*8de0*/  ULDC UR4, c[0x0][0x150] ;  /* 0x0000540000047ab9 */ /* 0x000fe20000000800 */
[----:B------:R-:W-:Y:S02]  /*8df0*/  IADD3 R3, P0, RZ, -R19, RZ ;  /* 0x80000013ff037210 */ /* 0x000fe40007f1e0ff */
[----:B------:R-:W-:-:S03]  /*8e00*/  I2FP.F32.U32 R7, R12 ;  /* 0x0000000c00077245 */ /* 0x000fc60000201000 */
[----:B------:R-:W1:Y:S01]  /*8e10*/  LDC R6, c[0x0][0x618] ;  /* 0x00018600ff067b82 */ /* 0x000e620000000800 */
[----:B------:R-:W-:Y:S02]  /*8e20*/  IMAD.X R5, RZ, RZ, ~R0, P0 ;  /* 0x000000ffff057224 */ /* 0x000fe400000e0e00 */
[----:B------:R-:W-:Y:S01]  /*8e30*/  FMUL R7, R7, UR4 ;  /* 0x0000000407077c20 */ /* 0x000fe20008400000 */
[----:B------:R-:W-:Y:S01]  /*8e40*/  ULDC UR4, c[0x0][0x154] ;  /* 0x0000550000047ab9 */ /* 0x000fe20000000800 */
[-C--:B------:R-:W-:Y:S02]  /*8e50*/  IMAD R0, R5, R14.reuse, RZ ;  /* 0x0000000e05007224 */ /* 0x080fe400078e02ff */
[C---:B------:R-:W-:Y:S01]  /*8e60*/  IMAD.WIDE.U32 R4, R3.reuse, R14, R16 ;  /* 0x0000000e03047225 */ /* 0x040fe200078e0010 */
[----:B------:R-:W2:Y:S01]  /*8e70*/  LDC R8, c[0x0][0x608] ;  /* 0x00018200ff087b82 */ /* 0x000ea20000000800 */
[----:B------:R-:W3:Y:S02]  /*8e80*/  F2I.U32.TRUNC.NTZ R7, R7 ;  /* 0x0000000700077305 */ /* 0x000ee4000020f000 */
[----:B------:R-:W-:Y:S01]  /*8e90*/  IMAD R3, R3, R15, R0 ;  /* 0x0000000f03037224 */ /* 0x000fe200078e0200 */
[----:B------:R-:W-:-:S04]  /*8ea0*/  I2FP.F32.U32 R0, R20 ;  /* 0x0000001400007245 */ /* 0x000fc80000201000 */
[----:B------:R-:W4:Y:S01]  /*8eb0*/  LDC R11, c[0x0][0x658] ;  /* 0x00019600ff0b7b82 */ /* 0x000f220000000800 */
[----:B------:R-:W-:Y:S02]  /*8ec0*/  IADD3 R3, R5, R3, RZ ;  /* 0x0000000305037210 */ /* 0x000fe40007ffe0ff */
[----:B0-----:R-:W-:-:S04]  /*8ed0*/  ISETP.NE.U32.AND P0, PT, R26, RZ, PT ;  /* 0x000000ff1a00720c */ /* 0x001fc80003f05070 */
[----:B------:R-:W-:Y:S01]  /*8ee0*/  ISETP.NE.AND.EX P0, PT, R27, RZ, PT, P0 ;  /* 0x000000ff1b00720c */ /* 0x000fe20003f05300 */
[----:B------:R-:W0:Y:S01]  /*8ef0*/  LDC R9, c[0x0][0x144] ;  /* 0x00005100ff097b82 */ /* 0x000e220000000800 */
[-C--:B-1----:R-:W-:Y:S01]  /*8f00*/  SHF.R.U64 R10, R4, R6.reuse, R3 ;  /* 0x00000006040a7219 */ /* 0x082fe20000001203 */
[----:B---3--:R-:W-:Y:S01]  /*8f10*/  IMAD.MOV R7, RZ, RZ, -R7 ;  /* 0x000000ffff077224 */ /* 0x008fe200078e0a07 */
[----:B------:R-:W-:Y:S01]  /*8f20*/  SHF.R.U32.HI R3, RZ, R6, R3 ;  /* 0x00000006ff037219 */ /* 0x000fe20000011603 */
[----:B------:R-:W-:-:S04]  /*8f30*/  FMUL R6, R0, UR4 ;  /* 0x0000000400067c20 */ /* 0x000fc80008400000 */
[----:B------:R-:W1:Y:S01]  /*8f40*/  LDC R21, c[0x0][0x148] ;  /* 0x00005200ff157b82 */ /* 0x000e620000000800 */
[----:B------:R3:W0:Y:S01]  /*8f50*/  F2I.U32.TRUNC.NTZ R14, R6 ;  /* 0x00000006000e7305 */ /* 0x000622000020f000 */
[-CC-:B--2---:R-:W-:Y:S02]  /*8f60*/  SHF.R.U64 R13, R10, R8.reuse, R3.reuse ;  /* 0x000000080a0d7219 */ /* 0x184fe40000001203 */
[----:B------:R-:W-:-:S04]  /*8f70*/  SHF.R.U32.HI R0, RZ, R8, R3 ;  /* 0x00000008ff007219 */ /* 0x000fc80000011603 */
[----:B------:R-:W2:Y:S01]  /*8f80*/  LDC R24, c[0x0][0x600] ;  /* 0x00018000ff187b82 */ /* 0x000ea20000000800 */
[-CC-:B----4-:R-:W-:Y:S02]  /*8f90*/  SHF.R.U64 R15, R13, R11.reuse, R0.reuse ;  /* 0x0000000b0d0f7219 */ /* 0x190fe40000001200 */
[----:B------:R-:W-:-:S03]  /*8fa0*/  SHF.R.U32.HI R5, RZ, R11, R0 ;  /* 0x0000000bff057219 */ /* 0x000fc60000011600 */
[----:B------:R-:W-:Y:S02]  /*8fb0*/  IMAD.MOV.U32 R4, RZ, RZ, R15 ;  /* 0x000000ffff047224 */ /* 0x000fe400078e000f */
[----:B------:R-:W4:Y:S01]  /*8fc0*/  LDC R28, c[0x0][0x648] ;  /* 0x00019200ff1c7b82 */ /* 0x000f220000000800 */
[----:B0-----:R-:W-:-:S07]  /*8fd0*/  IMAD R25, R9, R7, R12 ;  /* 0x0000000709197224 */ /* 0x001fce00078e020c */
[----:B------:R-:W0:Y:S08]  /*8fe0*/  LDC R29, c[0x0][0x638] ;  /* 0x00018e00ff1d7b82 */ /* 0x000e300000000800 */
        /* <DEDUP_REMOVED lines=12> */
.L_x_221:
[----:B------:R-:W-:Y:S02]  /*90b0*/  ISETP.NE.AND P0, PT, R2, 0x1, PT ;  /* 0x000000010200780c */ /* 0x000fe40003f05270 */
[----:B----4-:R-:W-:Y:S01]  /*90c0*/  SHF.R.U64 R3, R4, R28, R5 ;  /* 0x0000001c04037219 */ /* 0x010fe20000001205 */
[----:B--2---:R-:W-:Y:S01]  /*90d0*/  VIADD R5, R24, 0xffffffff ;  /* 0xffffffff18057836 */ /* 0x004fe20000000000 */
[----:B------:R-:W-:Y:S02]  /*90e0*/  LOP3.LUT R0, R13, R130, RZ, 0xc0, !PT ;  /* 0x000000820d007212 */ /* 0x000fe400078ec0ff */
[----:B------:R-:W-:Y:S01]  /*90f0*/  IADD3 R14, -R14, RZ, RZ ;  /* 0x000000ff0e0e7210 */ /* 0x000fe20007ffe1ff */
[----:B------:R-:W-:Y:S01]  /*9100*/  IMAD.MOV R4, RZ, RZ, -R3 ;  /* 0x000000ffff047224 */ /* 0x000fe200078e0a03 */
[----:B------:R-:W-:Y:S01]  /*9110*/  LOP3.LUT R10, R10, R5, RZ, 0xc0, !PT ;  /* 0x000000050a0a7212 */ /* 0x000fe200078ec0ff */
[----:B------:R-:W-:Y:S02]  /*9120*/  IMAD R0, R123, R3, R0 ;  /* 0x000000037b007224 */ /* 0x000fe400078e0200 */
[----:B0-----:R-:W-:-:S02]  /*9130*/  IMAD R3, R4, R29, R15 ;  /* 0x0000001d04037224 */ /* 0x001fc400078e020f */
[----:B------:R-:W-:Y:S02]  /*9140*/  @P0 IMAD R25, R21, R14, R20 ;  /* 0x0000000e15190224 */ /* 0x000fe400078e0214 */
[----:B------:R-:W-:Y:S02]  /*9150*/  IMAD R5, R3, R24, R10 ;  /* 0x0000001803057224 */ /* 0x000fe400078e020a */
[----:B------:R-:W-:Y:S02]  /*9160*/  IMAD R0, R0, R30, R25 ;  /* 0x0000001e00007224 */ /* 0x000fe400078e0219 */
[----:B------:R-:W-:-:S03]  /*9170*/  IMAD.MOV.U32 R4, RZ, RZ, 0x1 ;  /* 0x00000001ff047424 */ /* 0x000fc600078e00ff */
[----:B------:R-:W-:Y:S02]  /*9180*/  SEL R132, R5, R0, !P0 ;  /* 0x0000000005847207 */ /* 0x000fe40004000000 */
[----:B------:R-:W-:Y:S02]  /*9190*/  PRMT R3, R4, 0x7610, R3 ;  /* 0x0000761004037816 */ /* 0x000fe40000000003 */
[----:B------:R-:W-:-:S07]  /*91a0*/  SEL R0, R0, R5, !P0 ;  /* 0x0000000500007207 */ /* 0x000fce0004000000 */
.L_x_219:
[----:B------:R-:W-:Y:S01]  /*91b0*/  LOP3.LUT P0, RZ, R3, 0xff, RZ, 0xc0, !PT ;  /* 0x000000ff03ff7812 */ /* 0x000fe2000780c0ff */
[----:B------:R-:W-:-:S12]  /*91c0*/  IMAD.MOV.U32 R133, RZ, RZ, R0 ;  /* 0x000000ffff857224 */ /* 0x000fd800078e0000 */
[----:B------:R-:W-:Y:S05]  /*91d0*/  @P0 BRA `(.L_x_222) ;  /* 0xffffff80000c0947 */ /* 0x000fea000383ffff */
[----:B------:R-:W-:Y:S05]  /*91e0*/  EXIT ;  /* 0x000000000000794d */ /* 0x000fea0003800000 */
.L_x_3:
[----:B------:R-:W-:Y:S01]  /*91f0*/  ULDC.64 UR4, c[0x0][0x650] ;  /* 0x0001940000047ab9 */ /* 0x000fe20000000a00 */
[----:B------:R-:W-:Y:S01]  /*9200*/  PRMT R9, RZ, 0x7610, R9 ;  /* 0x00007610ff097816 */ /* 0x000fe20000000009 */
[----:B------:R-:W-:Y:S01]  /*9210*/  IMAD.MOV.U32 R19, RZ, RZ, -0x1 ;  /* 0xffffffffff137424 */ /* 0x000fe200078e00ff */
[----:B------:R-:W-:Y:S01]  /*9220*/  ISETP.GE.U32.AND P0, PT, R16, UR4, PT ;  /* 0x0000000410007c0c */ /* 0x000fe2000bf06070 */
[----:B------:R-:W-:Y:S01]  /*9230*/  IMAD.MOV.U32 R8, RZ, RZ, -0x1 ;  /* 0xffffffffff087424 */ /* 0x000fe200078e00ff */
[----:B------:R-:W-:Y:S02]  /*9240*/  MOV R20, 0xffffffff ;  /* 0xffffffff00147802 */ /* 0x000fe40000000f00 */
[----:B------:R-:W-:-:S13]  /*9250*/  ISETP.GE.U32.AND.EX P0, PT, R17, UR5, PT, P0 ;  /* 0x0000000511007c0c */ /* 0x000fda000bf06100 */
[----:B------:R-:W-:Y:S05]  /*9260*/  @P0 BRA `(.L_x_223) ;  /* 0x00000004005c0947 */ /* 0x000fea0003800000 */
[----:B------:R-:W0:Y:S01]  /*9270*/  LDC.64 R14, c[0x0][0x628] ;  /* 0x00018a00ff0e7b82 */ /* 0x000e220000000a00 */
[----:B------:R-:W-:Y:S02]  /*9280*/  IMAD.MOV.U32 R12, RZ, RZ, R16 ;  /* 0x000000ffff0c7224 */ /* 0x000fe400078e0010 */
[----:B------:R-:W-:-:S05]  /*9290*/  IMAD.MOV.U32 R13, RZ, RZ, R17 ;  /* 0x000000ffff0d7224 */ /* 0x000fca00078e0011 */
        /* <DEDUP_REMOVED lines=10> */
[----:B------:R-:W-:Y:S01]  /*9340*/  IMAD.WIDE.U32 R8, R13, R14, RZ ;  /* 0x0000000e0d087225 */ /* 0x000fe200078e00ff */
[----:B------:R-:W-:-:S03]  /*9350*/  MOV R12, R11 ;  /* 0x0000000b000c7202 */ /* 0x000fc60000000f00 */
[----:B------:R-:W-:Y:S01]  /*9360*/  IMAD.X R13, RZ, RZ, RZ, P0 ;  /* 0x000000ffff0d7224 */ /* 0x000fe200000e06ff */
[----:B------:R-:W-:-:S05]  /*9370*/  IADD3 RZ, P0, R9, R10, RZ ;  /* 0x0000000a09ff7210 */ /* 0x000fca0007f1e0ff */
[----:B------:R-:W-:-:S08]  /*9380*/  IMAD.WIDE.U32.X R12, R19, R15, R12, P0 ;  /* 0x0000000f130c7225 */ /* 0x000fd000000e040c */
.L_x_224:
[--C-:B------:R-:W-:Y:S01]  /*9390*/  SHF.R.U64 R14, R12, R20, R13.reuse ;  /* 0x000000140c0e7219 */ /* 0x100fe2000000120d */
[----:B------:R-:W0:Y:S01]  /*93a0*/  LDC R24, c[0x0][0x618] ;  /* 0x00018600ff187b82 */ /* 0x000e220000000800 */
[----:B------:R-:W-:Y:S01]  /*93b0*/  I2FP.F32.U32 R8, R6 ;  /* 0x0000000600087245 */ /* 0x000fe20000201000 */
[----:B------:R-:W-:Y:S01]  /*93c0*/  ULDC UR4, c[0x0][0x150] ;  /* 0x0000540000047ab9 */ /* 0x000fe20000000800 */
[----:B------:R-:W-:Y:S02]  /*93d0*/  SHF.R.U32.HI R7, RZ, R20, R13 ;  /* 0x00000014ff077219 */ /* 0x000fe4000001160d */
[----:B------:R-:W-:Y:S01]  /*93e0*/  IADD3 R11, P0, RZ, -R14, RZ ;  /* 0x8000000eff0b7210 */ /* 0x000fe20007f1e0ff */
[----:B------:R-:W-:Y:S01]  /*93f0*/  FMUL R13, R8, UR4 ;  /* 0x00000004080d7c20 */ /* 0x000fe20008400000 */
[----:B------:R-:W-:Y:S01]  /*9400*/  ULDC UR4, c[0x0][0x154] ;  /* 0x0000550000047ab9 */ /* 0x000fe20000000800 */
[----:B------:R-:W1:Y:S02]  /*9410*/  LDC.64 R26, c[0x0][0x640] ;  /* 0x00019000ff1a7b82 */ /* 0x000e640000000a00 */
[----:B------:R-:W-:-:S02]  /*9420*/  IMAD.X R7, RZ, RZ, ~R7, P0 ;  /* 0x000000ffff077224 */ /* 0x000fc400000e0e07 */
[----:B------:R-:W2:Y:S01]  /*9430*/  F2I.U32.TRUNC.NTZ R13, R13 ;  /* 0x0000000d000d7305 */ /* 0x000ea2000020f000 */
[----:B------:R-:W-:-:S03]  /*9440*/  IMAD.WIDE.U32 R8, R11, R22, R16 ;  /* 0x000000160b087225 */ /* 0x000fc600078e0010 */
[----:B------:R-:W3:Y:S01]  /*9450*/  LDC R15, c[0x0][0x144] ;  /* 0x00005100ff0f7b82 */ /* 0x000ee20000000800 */
[----:B------:R-:W-:-:S04]  /*9460*/  IMAD R10, R7, R22, RZ ;  /* 0x00000016070a7224 */ /* 0x000fc800078e02ff */
[----:B------:R-:W-:Y:S02]  /*9470*/  IMAD R7, R11, R23, R10 ;  /* 0x000000170b077224 */ /* 0x000fe400078e020a */
[----:B------:R-:W-:Y:S01]  /*9480*/  IMAD.MOV.U32 R10, RZ, RZ, -0x1 ;  /* 0xffffffffff0a7424 */ /* 0x000fe200078e00ff */
[----:B------:R-:W4:Y:S01]  /*9490*/  LDC R20, c[0x0][0x608] ;  /* 0x00018200ff147b82 */ /* 0x000f220000000800 */
[----:B------:R-:W-:Y:S01]  /*94a0*/  IMAD.IADD R7, R9, 0x1, R7 ;  /* 0x0000000109077824 */ /* 0x000fe200078e0207 */
[----:B------:R-:W-:-:S04]  /*94b0*/  I2FP.F32.U32 R9, R5 ;  /* 0x0000000500097245 */ /* 0x000fc80000201000 */
[-C--:B0-----:R-:W-:Y:S01]  /*94c0*/  SHF.R.U64 R12, R8, R24.reuse, R7 ;  /* 0x00000018080c7219 */ /* 0x081fe20000001207 */
[----:B--2---:R-:W-:Y:S01]  /*94d0*/  IMAD.MOV R8, RZ, RZ, -R13 ;  /* 0x000000ffff087224 */ /* 0x004fe200078e0a0d */
[----:B------:R-:W0:Y:S01]  /*94e0*/  LDC R11, c[0x0][0x658] ;  /* 0x00019600ff0b7b82 */ /* 0x000e220000000800 */
[----:B-1----:R-:W-:Y:S01]  /*94f0*/  ISETP.NE.U32.AND P0, PT, R26, RZ, PT ;  /* 0x000000ff1a00720c */ /* 0x002fe20003f05070 */
[----:B------:R-:W-:Y:S01]  /*9500*/  FMUL R9, R9, UR4 ;  /* 0x0000000409097c20 */ /* 0x000fe20008400000 */
[----:B------:R-:W-:Y:S02]  /*9510*/  SHF.R.U32.HI R7, RZ, R24, R7 ;  /* 0x00000018ff077219 */ /* 0x000fe40000011607 */
[----:B------:R-:W-:-:S03]  /*9520*/  ISETP.NE.AND.EX P0, PT, R27, RZ, PT, P0 ;  /* 0x000000ff1b00720c */ /* 0x000fc60003f05300 */
[----:B------:R-:W1:Y:S01]  /*9530*/  LDC R22, c[0x0][0x148] ;  /* 0x00005200ff167b82 */ /* 0x000e620000000800 */
[----:B---3--:R-:W-:Y:S02]  /*9540*/  IMAD R23, R15, R8, R6 ;  /* 0x000000080f177224 */ /* 0x008fe400078e0206 */
[----:B------:R-:W-:-:S05]  /*9550*/  IMAD.MOV.U32 R8, RZ, RZ, 0x1 ;  /* 0x00000001ff087424 */ /* 0x000fca00078e00ff */
[----:B------:R-:W2:Y:S01]  /*9560*/  LDC R21, c[0x0][0x600] ;  /* 0x00018000ff157b82 */ /* 0x000ea20000000800 */
[-CC-:B----4-:R-:W-:Y:S02]  /*9570*/  SHF.R.U64 R15, R12, R20.reuse, R7.reuse ;  /* 0x000000140c0f7219 */ /* 0x190fe40000001207 */
[----:B------:R-:W-:Y:S02]  /*9580*/  SHF.R.U32.HI R6, RZ, R20, R7 ;  /* 0x00000014ff067219 */ /* 0x000fe40000011607 */
[----:B------:R3:W4:Y:S03]  /*9590*/  F2I.U32.TRUNC.NTZ R20, R9 ;  /* 0x0000000900147305 */ /* 0x000726000020f000 */
[----:B------:R-:W1:Y:S01]  /*95a0*/  LDC R25, c[0x0][0x648] ;  /* 0x00019200ff197b82 */ /* 0x000e620000000800 */
[-C--:B0-----:R-:W-:Y:S02]  /*95b0*/  SHF.L.U32 R10, R10, R11.reuse, RZ ;  /* 0x0000000b0a0a7219 */ /* 0x081fe400000006ff */
[----:B------:R-:W-:-:S02]  /*95c0*/  SHF.R.U64 R19, R15, R11, R6 ;  /* 0x0000000b0f137219 */ /* 0x000fc40000001206 */
[-C--:B------:R-:W-:Y:S02]  /*95d0*/  SHF.R.U32.HI R7, RZ, R11.reuse, R6 ;  /* 0x0000000bff077219 */ /* 0x080fe40000011606 */
[----:B------:R-:W-:Y:S01]  /*95e0*/  SHF.L.U32 R24, R8, R11, RZ ;  /* 0x0000000b08187219 */ /* 0x000fe200000006ff */
[----:B------:R-:W0:Y:S01]  /*95f0*/  LDC R28, c[0x0][0x638] ;  /* 0x00018e00ff1c7b82 */ /* 0x000e220000000800 */
[----:B------:R-:W-:Y:S02]  /*9600*/  LOP3.LUT R30, RZ, R10, RZ, 0x33, !PT ;  /* 0x0000000aff1e7212 */ /* 0x000fe400078e33ff */
[----:B------:R-:W-:-:S05]  /*9610*/  MOV R6, R19 ;  /* 0x0000001300067202 */ /* 0x000fca0000000f00 */
[----:B------:R-:W0:Y:S01]  /*9620*/  LDC R29, c[0x0][0x610] ;  /* 0x00018400ff1d7b82 */ /* 0x000e220000000800 */
[----:B---34-:R-:W-:Y:S05]  /*9630*/  @!P0 BRA `(.L_x_225) ;  /* 0x0000000000288947 */ /* 0x018fea0003800000 */
[----:B------:R-:W3:Y:S02]  /*9640*/  LDC R6, c[0x0][0x64c] ;  /* 0x00019300ff067b82 */ /* 0x000ee40000000800 */
[----:B---3--:R-:W-:-:S05]  /*9650*/  IADD3 R11, P0, R19, R6, RZ ;  /* 0x00000006130b7210 */ /* 0x008fca0007f1e0ff */
        /* <DEDUP_REMOVED lines=8> */
.L_x_225:
[----:B------:R-:W-:Y:S01]  /*96e0*/  ISETP.NE.AND P0, PT, R2, 0x1, PT ;  /* 0x000000010200780c */ /* 0x000fe20003f05270 */
[----:B--2---:R-:W-:Y:S01]  /*96f0*/  VIADD R9, R21, 0xffffffff ;  /* 0xffffffff15097836 */ /* 0x004fe20000000000 */
[----:B-1----:R-:W-:Y:S01]  /*9700*/  SHF.R.U64 R7, R6, R25, R7 ;  /* 0x0000001906077219 */ /* 0x002fe20000001207 */
[----:B------:R-:W-:Y:S01]  /*9710*/  IMAD.MOV R20, RZ, RZ, -R20 ;  /* 0x000000ffff147224 */ /* 0x000fe200078e0a14 */
[----:B------:R-:W-:Y:S02]  /*9720*/  LOP3.LUT R6, R15, R30, RZ, 0xc0, !PT ;  /* 0x0000001e0f067212 */ /* 0x000fe400078ec0ff */
[----:B------:R-:W-:Y:S02]  /*9730*/  IADD3 R8, -R7, RZ, RZ ;  /* 0x000000ff07087210 */ /* 0x000fe40007ffe1ff */
[----:B------:R-:W-:Y:S01]  /*9740*/  LOP3.LUT R12, R12, R9, RZ, 0xc0, !PT ;  /* 0x000000090c0c7212 */ /* 0x000fe200078ec0ff */
[----:B------:R-:W-:Y:S02]  /*9750*/  IMAD R6, R24, R7, R6 ;  /* 0x0000000718067224 */ /* 0x000fe400078e0206 */
[----:B------:R-:W-:-:S02]  /*9760*/  IMAD.MOV.U32 R9, RZ, RZ, 0x1 ;  /* 0x00000001ff097424 */ /* 0x000fc400078e00ff */
[----:B------:R-:W-:Y:S02]  /*9770*/  @P0 IMAD R23, R22, R20, R5 ;  /* 0x0000001416170224 */ /* 0x000fe400078e0205 */
[----:B0-----:R-:W-:Y:S02]  /*9780*/  IMAD R5, R8, R28, R19 ;  /* 0x0000001c08057224 */ /* 0x001fe400078e0213 */
[----:B------:R-:W-:Y:S02]  /*9790*/  IMAD R19, R6, R29, R23 ;  /* 0x0000001d06137224 */ /* 0x000fe400078e0217 */
[----:B------:R-:W-:Y:S02]  /*97a0*/  IMAD R6, R5, R21, R12 ;  /* 0x0000001505067224 */ /* 0x000fe400078e020c */
[----:B------:R-:W-:-:S03]  /*97b0*/  IMAD.MOV.U32 R8, RZ, RZ, R14 ;  /* 0x000000ffff087224 */ /* 0x000fc600078e000e */
[----:B------:R-:W-:Y:S02]  /*97c0*/  SEL R20, R6, R19, !P0 ;  /* 0x0000001306147207 */ /* 0x000fe40004000000 */
[----:B------:R-:W-:-:S07]  /*97d0*/  SEL R19, R19, R6, !P0 ;  /* 0x0000000613137207 */ /* 0x000fce0004000000 */
.L_x_223:
[----:B------:R-:W-:-:S08]  /*97e0*/  NOP ;  /* 0x0000000000007918 */ /* 0x000fd00000000000 */
[----:B------:R-:W0:-:S00]  /*97f0*/  USETMAXREG.DEALLOC.CTAPOOL 0x28 ;  /* 0x00000028000079c8 */ /* 0x000e0000080e0500 */
[----:B0-----:R-:W-:-:S13]  /*9800*/  ISETP.NE.AND P0, PT, R0, RZ, PT ;  /* 0x000000ff0000720c */ /* 0x001fda0003f05270 */
[----:B------:R-:W-:Y:S05]  /*9810*/  @P0 EXIT ;  /* 0x000000000000094d */ /* 0x000fea0003800000 */
[----:B------:R-:W-:Y:S01]  /*9820*/  LOP3.LUT P0, RZ, R9, 0xff, RZ, 0xc0, !PT ;  /* 0x000000ff09ff7812 */ /* 0x000fe2000780c0ff */
[----:B------:R-:W-:Y:S02]  /*9830*/  IMAD.MOV.U32 R0, RZ, RZ, 0x1 ;  /* 0x00000001ff007424 */ /* 0x000fe400078e00ff */
[----:B------:R-:W-:-:S10]  /*9840*/  IMAD.MOV.U32 R12, RZ, RZ, RZ ;  /* 0x000000ffff0c7224 */ /* 0x000fd400078e00ff */
[----:B------:R-:W-:Y:S05]  /*9850*/  @!P0 BRA `(.L_x_226) ;  /* 0x0000000c00148947 */ /* 0x000fea0003800000 */
[----:B------:R-:W0:Y:S01]  /*9860*/  LDC R0, c[0x0][0x28c] ;  /* 0x0000a300ff007b82 */ /* 0x000e220000000800 */
[----:B------:R-:W-:Y:S01]  /*9870*/  LOP3.LUT P0, RZ, R3, 0x1f, RZ, 0xc0, !PT ;  /* 0x0000001f03ff7812 */ /* 0x000fe2000780c0ff */
[----:B------:R-:W-:Y:S01]  /*9880*/  ULDC UR5, c[0x0][0x658] ;  /* 0x0001960000057ab9 */ /* 0x000fe20000000800 */
[----:B------:R-:W-:Y:S01]  /*9890*/  UMOV UR6, 0xffffffff ;  /* 0xffffffff00067882 */ /* 0x000fe20000000000 */
[----:B------:R-:W-:Y:S01]  /*98a0*/  BSSY B0, `(.L_x_226) ;  /* 0x00000c0000007945 */ /* 0x000fe20003800000 */
[----:B------:R-:W-:Y:S01]  /*98b0*/  USHF.L.U32 UR6, UR6, UR5, URZ ;  /* 0x0000000506067299 */ /* 0x000fe2000800063f */
[C---:B------:R-:W-:Y:S01]  /*98c0*/  ISETP.NE.AND P2, PT, R4.reuse, RZ, PT ;  /* 0x000000ff0400720c */ /* 0x040fe20003f45270 */
[----:B------:R-:W-:Y:S01]  /*98d0*/  IMAD.MOV.U32 R12, RZ, RZ, RZ ;  /* 0x000000ffff0c7224 */ /* 0x000fe200078e00ff */
[----:B------:R-:W-:Y:S01]  /*98e0*/  ISETP.NE.OR P0, PT, R4, RZ, !P0 ;  /* 0x000000ff0400720c */ /* 0x000fe20004705670 */
[----:B------:R-:W-:Y:S01]  /*98f0*/  ULDC UR4, c[0x0][0x600] ;  /* 0x0001800000047ab9 */ /* 0x000fe20000000800 */
[----:B------:R-:W-:Y:S01]  /*9900*/  MOV R13, 0x1 ;  /* 0x00000001000d7802 */ /* 0x000fe20000000f00 */
[----:B------:R-:W-:Y:S01]  /*9910*/  UMOV UR7, 0x1 ;  /* 0x0000000100077882 */ /* 0x000fe20000000000 */
[----:B------:R-:W-:Y:S01]  /*9920*/  LOP3.LUT R11, R18, 0x2, RZ, 0xfc, !PT ;  /* 0x00000002120b7812 */ /* 0x000fe200078efcff */
[----:B------:R-:W-:-:S02]  /*9930*/  UIADD3 UR15, UR4, -0x1, URZ ;  /* 0xffffffff040f7890 */ /* 0x000fc4000fffe03f */
[----:B------:R-:W-:Y:S02]  /*9940*/  USHF.L.U32 UR17, UR7, UR5, URZ ;  /* 0x0000000507117299 */ /* 0x000fe4000800063f */
[----:B------:R-:W-:Y:S01]  /*9950*/  ULOP3.LUT UR16, URZ, UR6, URZ, 0x33, !UPT ;  /* 0x000000063f107292 */ /* 0x000fe2000f8e333f */
[----:B------:R-:W-:Y:S01]  /*9960*/  ULDC.64 UR20, c[0x0][0x198] ;  /* 0x0000660000147ab9 */ /* 0x000fe20000000a00 */
[----:B0-----:R-:W-:-:S05]  /*9970*/  VIADD R0, R0, 0x3f ;  /* 0x0000003f00007836 */ /* 0x001fca0000000000 */
[----:B------:R-:W-:-:S04]  /*9980*/  SHF.R.S32.HI R3, RZ, 0x1f, R0 ;  /* 0x0000001fff037819 */ /* 0x000fc80000011400 */
[----:B------:R-:W-:Y:S01]  /*9990*/  LEA.HI R3, R3, R0, RZ, 0x6 ;  /* 0x0000000003037211 */ /* 0x000fe200078f30ff */
[----:B------:R-:W-:-:S03]  /*99a0*/  IMAD.MOV.U32 R0, RZ, RZ, 0x1 ;  /* 0x00000001ff007424 */ /* 0x000fc600078e00ff */
[----:B------:R-:W-:-:S05]  /*99b0*/  SHF.R.S32.HI R3, RZ, 0x6, R3 ;  /* 0x00000006ff037819 */ /* 0x000fca0000011403 */
[----:B------:R-:W-:-:S07]  /*99c0*/  VIADD R10, R3, 0x1 ;  /* 0x00000001030a7836 */ /* 0x000fce0000000000 */
.L_x_238:
[----:B------:R-:W-:-:S03]  /*99d0*/  UMOV UR4, 0xffffffff ;  /* 0xffffffff00047882 */ /* 0x000fc60000000000 */
[----:B------:R-:W-:Y:S05]  /*99e0*/  BRA.DIV UR4, `(.L_x_227) ;  /* 0x0000000e04e47947 */ /* 0x000fea000b800000 */
[----:B------:R-:W-:-:S13]  /*99f0*/  ELECT P6, URZ, PT ;  /* 0x00000000003f782f */ /* 0x000fda00038c0000 */
.L_x_251:
[----:B------:R-:W0:Y:S01]  /*9a00*/  LDC R4, c[0x0][0x28c] ;  /* 0x0000a300ff047b82 */ /* 0x000e220000000800 */
[----:B------:R-:W-:Y:S01]  /*9a10*/  BSSY B1, `(.L_x_228) ;  /* 0x0000037000017945 */ /* 0x000fe20003800000 */
[----:B0-----:R-:W-:-:S13]  /*9a20*/  ISETP.LT.OR P6, PT, R4, 0x1, !P6 ;  /* 0x000000010400780c */ /* 0x001fda00077c1670 */
[----:B------:R-:W-:Y:S05]  /*9a30*/  @P6 BRA `(.L_x_229) ;  /* 0x0000000000d06947 */ /* 0x000fea0003800000 */
[----:B------:R-:W-:Y:S01]  /*9a40*/  IMAD R20, R20, 0x60, RZ ;  /* 0x0000006014147824 */ /* 0x000fe200078e02ff */
[----:B------:R-:W-:Y:S01]  /*9a50*/  MOV R5, R0 ;  /* 0x0000000000057202 */ /* 0x000fe20000000f00 */
[----:B------:R-:W-:Y:S02]  /*9a60*/  IMAD R19, R19, 0xc0, RZ ;  /* 0x000000c013137824 */ /* 0x000fe400078e02ff */
[----:B------:R-:W-:Y:S02]  /*9a70*/  IMAD.MOV.U32 R21, RZ, RZ, RZ ;  /* 0x000000ffff157224 */ /* 0x000fe400078e00ff */
[----:B------:R-:W-:Y:S02]  /*9a80*/  IMAD.MOV.U32 R4, RZ, RZ, R10 ;  /* 0x000000ffff047224 */ /* 0x000fe400078e000a */
[----:B------:R-:W-:-:S07]  /*9a90*/  IMAD.MOV.U32 R6, RZ, RZ, R12 ;  /* 0x000000ffff067224 */ /* 0x000fce00078e000c */
.L_x_233:
[----:B------:R-:W0:Y:S01]  /*9aa0*/  S2R R14, SR_CgaCtaId ;  /* 0x00000000000e7919 */ /* 0x000e220000008800 */
[----:B------:R-:W-:Y:S01]  /*9ab0*/  MOV R7, 0x400 ;  /* 0x0000040000077802 */ /* 0x000fe20000000f00 */
[----:B------:R-:W1:Y:S03]  /*9ac0*/  @!P2 LDC R9, c[0x0][0x500] ;  /* 0x00014000ff09ab82 */ /* 0x000e660000000800 */
[----:B0-----:R-:W-:Y:S02]  /*9ad0*/  LEA R15, R14, R7, 0x18 ;  /* 0x000000070e0f7211 */ /* 0x001fe400078ec0ff */
[----:B------:R-:W-:-:S03]  /*9ae0*/  SHF.L.U32 R7, R5, 0x1f, RZ ;  /* 0x0000001f05077819 */ /* 0x000fc600000006ff */
[----:B------:R-:W-:-:S04]  /*9af0*/  IMAD R14, R6, 0x8, R15 ;  /* 0x00000008060e7824 */ /* 0x000fc800078e020f */
[----:B------:R-:W0:Y:S02]  /*9b00*/  SYNCS.PHASECHK.TRANS64.TRYWAIT P1, [R14+URZ+0x30], R7 ;  /* 0x000030070e0075a7 */ /* 0x000e24000802017f */
[----:B01----:R-:W-:Y:S05]  /*9b10*/  @!P1 BRA `(.L_x_230) ;  /* 0x0000000c00b89947 */ /* 0x003fea0003800000 */
.L_x_252:
[----:B0-----:R-:W-:Y:S01]  /*9b20*/  PRMT R7, R11, 0x9910, RZ ;  /* 0x000099100b077816 */ /* 0x001fe200000000ff */
[----:B------:R0:W-:Y:S03]  /*9b30*/  @!P2 SYNCS.ARRIVE.TRANS64 RZ, [R14+URZ], R9 ;  /* 0x000000090effa9a7 */ /* 0x0001e6000800003f */
[----:B------:R-:W-:-:S13]  /*9b40*/  ISETP.NE.AND P1, PT, R7, 0x2, PT ;  /* 0x000000020700780c */ /* 0x000fda0003f25270 */
[----:B0-----:R-:W-:Y:S05]  /*9b50*/  @P1 BRA `(.L_x_231) ;  /* 0x0000000000041947 */ /* 0x001fea0003800000 */
[----:B------:R-:W-:Y:S01]  /*9b60*/  BPT.TRAP 0x1 ;  /* 0x000000040000795c */ /* 0x000fe20000300000 */
.L_x_231:
[----:B------:R-:W-:Y:S05]  /*9b70*/  @P0 BRA `(.L_x_232) ;  /* 0x0000000000040947 */ /* 0x000fea0003800000 */
[----:B------:R-:W-:Y:S01]  /*9b80*/  BPT.TRAP 0x1 ;  /* 0x000000040000795c */ /* 0x000fe20000300000 */
.L_x_232:
[--C-:B------:R-:W-:Y:S01]  /*9b90*/  IMAD R7, R6, 0x6000, R15.reuse ;  /* 0x0000600006077824 */ /* 0x100fe200078e020f */
[----:B------:R-:W-:Y:S01]  /*9ba0*/  R2UR UR9, R14 ;  /* 0x000000000e0972ca */ /* 0x000fe200000e0000 */
[----:B------:R-:W-:Y:S01]  /*9bb0*/  IMAD R15, R6, 0x3000, R15 ;  /* 0x00003000060f7824 */ /* 0x000fe200078e020f */
[----:B------:R-:W-:Y:S01]  /*9bc0*/  UIADD3 UR4, UP0, UR20, 0xf0, URZ ;  /* 0x000000f014047890 */ /* 0x000fe2000ff1e03f */
[----:B------:R-:W-:Y:S01]  /*9bd0*/  VIADD R4, R4, 0xffffffff ;  /* 0xffffffff04047836 */ /* 0x000fe20000000000 */
[----:B------:R-:W-:Y:S01]  /*9be0*/  R2UR UR5, R7 ;  /* 0x00000000070572ca */ /* 0x000fe200000e0000 */
[----:B------:R-:W-:Y:S01]  /*9bf0*/  UIADD3 UR22, UP1, UR20, 0x1f0, URZ ;  /* 0x000001f014167890 */ /* 0x000fe2000ff3e03f */
[----:B------:R-:W-:Y:S01]  /*9c00*/  R2UR UR8, R15 ;  /* 0x000000000f0872ca */ /* 0x000fe200000e0000 */
[----:B------:R-:W-:Y:S01]  /*9c10*/  VIADD R6, R6, 0x1 ;  /* 0x0000000106067836 */ /* 0x000fe20000000000 */
[----:B------:R-:W-:Y:S01]  /*9c20*/  R2UR UR11, R19 ;  /* 0x00000000130b72ca */ /* 0x000fe200000e0000 */
[----:B------:R-:W-:Y:S01]  /*9c30*/  UIADD3.X UR23, URZ, UR21, URZ, UP1, !UPT ;  /* 0x000000153f177290 */ /* 0x000fe20008ffe43f */
[C---:B------:R-:W-:Y:S01]  /*9c40*/  R2UR UR10, R21.reuse ;  /* 0x00000000150a72ca */ /* 0x040fe200000e0000 */
[----:B------:R-:W-:Y:S01]  /*9c50*/  UMOV UR6, 0x0 ;  /* 0x0000000000067882 */ /* 0x000fe20000000000 */
[----:B------:R-:W-:Y:S01]  /*9c60*/  R2UR UR12, R8 ;  /* 0x00000000080c72ca */ /* 0x000fe200000e0000 */
[----:B------:R-:W-:Y:S01]  /*9c70*/  UMOV UR7, 0x10000000 ;  /* 0x1000000000077882 */ /* 0x000fe20000000000 */
[----:B------:R-:W-:Y:S01]  /*9c80*/  R2UR UR18, R20 ;  /* 0x00000000141272ca */ /* 0x000fe200000e0000 */
[----:B------:R-:W-:Y:S01]  /*9c90*/  VIADD R21, R21, 0x40 ;  /* 0x0000004015157836 */ /* 0x000fe20000000000 */
[----:B------:R-:W-:Y:S01]  /*9ca0*/  ISETP.GT.AND P3, PT, R4, 0x1, PT ;  /* 0x000000010400780c */ /* 0x000fe20003f64270 */
[----:B------:R-:W-:Y:S01]  /*9cb0*/  UIADD3 UR13, UR5, 0x180, URZ ;  /* 0x00000180050d7890 */ /* 0x000fe2000fffe03f */
[----:B------:R-:W-:Y:S01]  /*9cc0*/  ISETP.NE.AND P1, PT, R6, 0x6, PT ;  /* 0x000000060600780c */ /* 0x000fe20003f25270 */
[----:B------:R-:W-:-:S02]  /*9cd0*/  UIADD3.X UR5, URZ, UR21, URZ, UP0, !UPT ;  /* 0x000000153f057290 */ /* 0x000fc400087fe43f */
[----:B------:R-:W-:Y:S01]  /*9ce0*/  UIADD3 UR14, UR8, 0x24180, URZ ;  /* 0x00024180080e7890 */ /* 0x000fe2000fffe03f */
[----:B------:R-:W-:Y:S02]  /*9cf0*/  SEL R14, RZ, 0x1, P1 ;  /* 0x00000001ff0e7807 */ /* 0x000fe40000800000 */
[----:B------:R-:W-:Y:S01]  /*9d00*/  UMOV UR8, UR13 ;  /* 0x0000000d00087c82 */ /* 0x000fe20008000000 */
[----:B------:R-:W-:Y:S02]  /*9d10*/  SEL R6, R6, RZ, P1 ;  /* 0x000000ff06067207 */ /* 0x000fe40000800000 */
[----:B------:R-:W-:Y:S01]  /*9d20*/  LOP3.LUT R5, R5, R14, RZ, 0x3c, !PT ;  /* 0x0000000e05057212 */ /* 0x000fe200078e3cff */
[----:B------:R0:W-:Y:S02]  /*9d30*/  UTMALDG.3D [UR8], [UR4], desc[UR6] ;  /* 0x00000608040075b4 */ /* 0x0001e40008011000 */
[----:B0-----:R-:W-:Y:S01]  /*9d40*/  UMOV UR8, UR14 ;  /* 0x0000000e00087c82 */ /* 0x001fe20008000000 */
[----:B------:R-:W-:-:S02]  /*9d50*/  UMOV UR11, UR18 ;  /* 0x00000012000b7c82 */ /* 0x000fc40008000000 */
[----:B------:R0:W-:Y:S02]  /*9d60*/  UTMALDG.3D [UR8], [UR22], desc[UR6] ;  /* 0x00000608160075b4 */ /* 0x0001e40008011000 */
[----:B0-----:R-:W-:Y:S05]  /*9d70*/  @P3 BRA `(.L_x_233) ;  /* 0xfffffffc00483947 */ /* 0x001fea000383ffff */
.L_x_229:
[----:B------:R-:W-:Y:S05]  /*9d80*/  BSYNC B1 ;  /* 0x0000000000017941 */ /* 0x000fea0003800000 */
.L_x_228:
[----:B------:R-:W-:Y:S01]  /*9d90*/  LOP3.LUT P3, RZ, R13, 0xff, RZ, 0xc0, !PT ;  /* 0x000000ff0dff7812 */ /* 0x000fe2000786c0ff */
[----:B------:R-:W-:Y:S01]  /*9da0*/  ULDC.64 UR4, c[0x0][0x650] ;  /* 0x0001940000047ab9 */ /* 0x000fe20000000a00 */
[----:B------:R-:W-:Y:S01]  /*9db0*/  IADD3 R12, R3, R12, RZ ;  /* 0x0000000c030c7210 */ /* 0x000fe20007ffe0ff */
[----:B------:R-:W-:Y:S01]  /*9dc0*/  BSSY B1, `(.L_x_234) ;  /* 0x000006b000017945 */ /* 0x000fe20003800000 */
[----:B------:R-:W-:Y:S01]  /*9dd0*/  IADD3 R16, P4, R16, UR36, RZ ;  /* 0x0000002410107c10 */ /* 0x000fe2000ff9e0ff */
[----:B------:R-:W-:Y:S01]  /*9de0*/  IMAD.MOV.U32 R19, RZ, RZ, -0x1 ;  /* 0xffffffffff137424 */ /* 0x000fe200078e00ff */
[----:B------:R-:W-:Y:S01]  /*9df0*/  ISETP.GT.U32.AND P1, PT, R12, 0x5, PT ;  /* 0x000000050c00780c */ /* 0x000fe20003f24070 */
[----:B------:R-:W-:Y:S01]  /*9e00*/  IMAD.MOV.U32 R20, RZ, RZ, -0x1 ;  /* 0xffffffffff147424 */ /* 0x000fe200078e00ff */
[----:B------:R-:W-:Y:S01]  /*9e10*/  IADD3.X R17, R17, UR42, RZ, P4, !PT ;  /* 0x0000002a11117c10 */ /* 0x000fe2000a7fe4ff */
[----:B------:R-:W-:Y:S01]  /*9e20*/  IMAD.MOV.U32 R8, RZ, RZ, -0x1 ;  /* 0xffffffffff087424 */ /* 0x000fe200078e00ff */
[----:B------:R-:W-:-:S02]  /*9e30*/  ISETP.LT.U32.AND P1, PT, R3, 0x6, P1 ;  /* 0x000000060300780c */ /* 0x000fc40000f21070 */
[----:B------:R-:W-:Y:S01]  /*9e40*/  PRMT R13, RZ, 0x7610, R13 ;  /* 0x00007610ff0d7816 */ /* 0x000fe2000000000d */
[----:B------:R-:W0:Y:S01]  /*9e50*/  @P3 S2R R5, SR_CgaCtaId ;  /* 0x0000000000053919 */ /* 0x000e220000008800 */
[----:B------:R-:W-:-:S04]  /*9e60*/  @P3 MOV R4, 0x400 ;  /* 0x0000040000043802 */ /* 0x000fc80000000f00 */
[----:B0-----:R-:W-:Y:S01]  /*9e70*/  @P3 LEA R6, R5, R4, 0x18 ;  /* 0x0000000405063211 */ /* 0x001fe200078ec0ff */
[----:B------:R-:W-:-:S03]  /*9e80*/  IMAD.WIDE.U32 R4, R12, -0x55555555, RZ ;  /* 0xaaaaaaab0c047825 */ /* 0x000fc600078e00ff */
[----:B------:R0:W-:Y:S01]  /*9e90*/  @P3 SYNCS.ARRIVE.TRANS64.A1T0 RZ, [R6+URZ+0x78], RZ ;  /* 0x000078ff06ff39a7 */ /* 0x0001e2000810003f */
[----:B------:R-:W-:Y:S02]  /*9ea0*/  ISETP.GE.U32.AND P3, PT, R3, 0x6, PT ;  /* 0x000000060300780c */ /* 0x000fe40003f66070 */
[----:B------:R-:W-:Y:S02]  /*9eb0*/  SHF.R.U32.HI R7, RZ, 0x2, R5 ;  /* 0x00000002ff077819 */ /* 0x000fe40000011605 */
[----:B------:R-:W-:Y:S02]  /*9ec0*/  SEL R5, RZ, 0x1, !P1 ;  /* 0x00000001ff057807 */ /* 0x000fe40004800000 */
[----:B------:R-:W-:Y:S01]  /*9ed0*/  ISETP.GE.U32.AND P1, PT, R16, UR4, PT ;  /* 0x0000000410007c0c */ /* 0x000fe2000bf26070 */
[----:B------:R-:W-:Y:S01]  /*9ee0*/  IMAD R12, R7, -0x6, R12 ;  /* 0xfffffffa070c7824 */ /* 0x000fe200078e020c */
[----:B------:R-:W-:Y:S02]  /*9ef0*/  LOP3.LUT R0, R0, R5, RZ, 0x3c, !PT ;  /* 0x0000000500007212 */ /* 0x000fe400078e3cff */
[----:B------:R-:W-:-:S02]  /*9f00*/  ISETP.GE.U32.AND.EX P1, PT, R17, UR5, PT, P1 ;  /* 0x0000000511007c0c */ /* 0x000fc4000bf26110 */
[----:B------:R-:W-:Y:S02]  /*9f10*/  PRMT R4, RZ, 0x7610, R4 ;  /* 0x00007610ff047816 */ /* 0x000fe40000000004 */
[----:B------:R-:W-:-:S09]  /*9f20*/  @P3 LOP3.LUT R0, R0, 0x1, R7, 0x78, !PT ;  /* 0x0000000100003812 */ /* 0x000fd200078e7807 */
[----:B0-----:R-:W-:Y:S05]  /*9f30*/  @P1 BRA `(.L_x_235) ;  /* 0x00000004004c1947 */ /* 0x001fea0003800000 */
[----:B------:R-:W-:Y:S01]  /*9f40*/  ULDC.64 UR4, c[0x0][0x628] ;  /* 0x00018a0000047ab9 */ /* 0x000fe20000000a00 */
[----:B------:R-:W0:Y:S01]  /*9f50*/  S2R R15, SR_CTAID.X ;  /* 0x00000000000f7919 */ /* 0x000e220000002500 */
[----:B------:R-:W-:Y:S01]  /*9f60*/  ISETP.NE.U32.AND P1, PT, RZ, UR4, PT ;  /* 0x00000004ff007c0c */ /* 0x000fe2000bf25070 */
[----:B------:R-:W-:Y:S01]  /*9f70*/  ULDC UR7, c[0x0][0x630] ;  /* 0x00018c0000077ab9 */ /* 0x000fe20000000800 */
[----:B------:R-:W-:Y:S01]  /*9f80*/  IMAD.MOV.U32 R4, RZ, RZ, R16 ;  /* 0x000000ffff047224 */ /* 0x000fe200078e0010 */
[----:B------:R-:W1:Y:S01]  /*9f90*/  S2R R14, SR_CTAID.Y ;  /* 0x00000000000e7919 */ /* 0x000e620000002600 */
[----:B------:R-:W-:Y:S01]  /*9fa0*/  ISETP.NE.AND.EX P1, PT, RZ, UR5, PT, P1 ;  /* 0x00000005ff007c0c */ /* 0x000fe2000bf25310 */
[----:B------:R-:W-:-:S12]  /*9fb0*/  IMAD.MOV.U32 R5, RZ, RZ, R17 ;  /* 0x000000ffff057224 */ /* 0x000fd800078e0011 */
[----:B------:R-:W-:Y:S05]  /*9fc0*/  @!P1 BRA `(.L_x_236) ;  /* 0x0000000000289947 */ /* 0x000fea0003800000 */
[----:B------:R-:W-:Y:S02]  /*9fd0*/  ULDC UR6, c[0x0][0x634] ;  /* 0x00018d0000067ab9 */ /* 0x000fe40000000800 */
[----:B------:R-:W-:-:S04]  /*9fe0*/  IADD3 R9, P1, R16, UR6, RZ ;  /* 0x0000000610097c10 */ /* 0x000fc8000ff3e0ff */
[----:B------:R-:W-:-:S05]  /*9ff0*/  IADD3.X R19, RZ, R17, RZ, P1, !PT ;  /* 0x00000011ff137210 */ /* 0x000fca0000ffe4ff */
[----:B------:R-:W-:-:S04]  /*a000*/  IMAD.WIDE.U32 R6, R19, UR4, RZ ;  /* 0x0000000413067c25 */ /* 0x000fc8000f8e00ff */
[----:B------:R-:W-:-:S04]  /*a010*/  IMAD.WIDE.U32 R6, P1, R9, UR5, R6 ;  /* 0x0000000509067c25 */ /* 0x000fc8000f820006 */
[----:B------:R-:W-:-:S04]  /*a020*/  IMAD.WIDE.U32 R8, R9, UR4, RZ ;  /* 0x0000000409087c25 */ /* 0x000fc8000f8e00ff */
[----:B------:R-:W-:Y:S01]  /*a030*/  IMAD.X R5, RZ, RZ, RZ, P1 ;  /* 0x000000ffff057224 */ /* 0x000fe200008e06ff */
[----:B------:R-:W-:Y:S01]  /*a040*/  IADD3 RZ, P1, R9, R6, RZ ;  /* 0x0000000609ff7210 */ /* 0x000fe20007f3e0ff */
[----:B------:R-:W-:-:S04]  /*a050*/  IMAD.MOV.U32 R4, RZ, RZ, R7 ;  /* 0x000000ffff047224 */ /* 0x000fc800078e0007 */
[----:B------:R-:W-:-:S08]  /*a060*/  IMAD.WIDE.U32.X R4, R19, UR5, R4, P1 ;  /* 0x0000000513047c25 */ /* 0x000fd000088e0404 */
.L_x_236:
[--C-:B------:R-:W-:Y:S01]  /*a070*/  SHF.R.U64 R8, R4, UR7, R5.reuse ;  /* 0x0000000704087c19 */ /* 0x100fe20008001205 */
[----:B------:R-:W-:Y:S01]  /*a080*/  ULDC.64 UR4, c[0x0][0x620] ;  /* 0x0001880000047ab9 */ /* 0x000fe20000000a00 */
[----:B------:R-:W-:Y:S01]  /*a090*/  SHF.R.U32.HI R4, RZ, UR7, R5 ;  /* 0x00000007ff047c19 */ /* 0x000fe20008011605 */
[----:B------:R-:W2:Y:S01]  /*a0a0*/  LDC R24, c[0x0][0x144] ;  /* 0x00005100ff187b82 */ /* 0x000ea20000000800 */
[----:B------:R-:W-:Y:S01]  /*a0b0*/  IADD3 R7, P1, RZ, -R8, RZ ;  /* 0x80000008ff077210 */ /* 0x000fe20007f3e0ff */
[----:B------:R-:W-:Y:S01]  /*a0c0*/  ULDC.64 UR8, c[0x0][0x640] ;  /* 0x0001900000087ab9 */ /* 0x000fe20000000a00 */
[----:B0-----:R-:W-:Y:S01]  /*a0d0*/  I2FP.F32.U32 R9, R15 ;  /* 0x0000000f00097245 */ /* 0x001fe20000201000 */
[----:B------:R-:W-:Y:S02]  /*a0e0*/  ULDC UR6, c[0x0][0x608] ;  /* 0x0001820000067ab9 */ /* 0x000fe40000000800 */
[----:B------:R-:W-:Y:S01]  /*a0f0*/  IMAD.X R4, RZ, RZ, ~R4, P1 ;  /* 0x000000ffff047224 */ /* 0x000fe200008e0e04 */
[----:B------:R-:W-:Y:S01]  /*a100*/  ISETP.NE.U32.AND P1, PT, RZ, UR8, PT ;  /* 0x00000008ff007c0c */ /* 0x000fe2000bf25070 */
[----:B------:R-:W0:Y:S02]  /*a110*/  LDC R21, c[0x0][0x148] ;  /* 0x00005200ff157b82 */ /* 0x000e240000000800 */
[----:B------:R-:W-:Y:S01]  /*a120*/  IMAD R6, R4, UR4, RZ ;  /* 0x0000000404067c24 */ /* 0x000fe2000f8e02ff */
[----:B------:R-:W-:Y:S01]  /*a130*/  ISETP.NE.AND.EX P1, PT, RZ, UR9, PT, P1 ;  /* 0x00000009ff007c0c */ /* 0x000fe2000bf25310 */
[----:B------:R-:W-:Y:S01]  /*a140*/  IMAD.WIDE.U32 R4, R7, UR4, R16 ;  /* 0x0000000407047c25 */ /* 0x000fe2000f8e0010 */
[----:B------:R-:W-:-:S03]  /*a150*/  ULDC UR4, c[0x0][0x150] ;  /* 0x0000540000047ab9 */ /* 0x000fc60000000800 */
[----:B------:R-:W-:Y:S02]  /*a160*/  IMAD R7, R7, UR5, R6 ;  /* 0x0000000507077c24 */ /* 0x000fe4000f8e0206 */
[----:B------:R-:W-:Y:S01]  /*a170*/  FMUL R6, R9, UR4 ;  /* 0x0000000409067c20 */ /* 0x000fe20008400000 */
[----:B------:R-:W-:Y:S01]  /*a180*/  ULDC UR4, c[0x0][0x618] ;  /* 0x0001860000047ab9 */ /* 0x000fe20000000800 */
[----:B------:R-:W-:Y:S01]  /*a190*/  ULDC UR5, c[0x0][0x154] ;  /* 0x0000550000057ab9 */ /* 0x000fe20000000800 */
[----:B------:R-:W-:-:S03]  /*a1a0*/  IMAD.IADD R5, R5, 0x1, R7 ;  /* 0x0000000105057824 */ /* 0x000fc600078e0207 */
[----:B------:R-:W3:Y:S02]  /*a1b0*/  F2I.U32.TRUNC.NTZ R6, R6 ;  /* 0x0000000600067305 */ /* 0x000ee4000020f000 */
[----:B------:R-:W-:Y:S02]  /*a1c0*/  SHF.R.U64 R9, R4, UR4, R5 ;  /* 0x0000000404097c19 */ /* 0x000fe40008001205 */
[----:B-1----:R-:W-:-:S05]  /*a1d0*/  I2FP.F32.U32 R4, R14 ;  /* 0x0000000e00047245 */ /* 0x002fca0000201000 */
[----:B------:R-:W-:Y:S01]  /*a1e0*/  FMUL R22, R4, UR5 ;  /* 0x0000000504167c20 */ /* 0x000fe20008400000 */
[----:B------:R-:W-:Y:S01]  /*a1f0*/  SHF.R.U32.HI R4, RZ, UR4, R5 ;  /* 0x00000004ff047c19 */ /* 0x000fe20008011605 */
[----:B------:R-:W-:-:S03]  /*a200*/  ULDC UR4, c[0x0][0x658] ;  /* 0x0001960000047ab9 */ /* 0x000fc60000000800 */
[--C-:B------:R-:W-:Y:S01]  /*a210*/  SHF.R.U32.HI R5, RZ, UR6, R4.reuse ;  /* 0x00000006ff057c19 */ /* 0x100fe20008011604 */
[----:B------:R-:W1:Y:S01]  /*a220*/  F2I.U32.TRUNC.NTZ R22, R22 ;  /* 0x0000001600167305 */ /* 0x000e62000020f000 */
[----:B------:R-:W-:Y:S01]  /*a230*/  SHF.R.U64 R20, R9, UR6, R4 ;  /* 0x0000000609147c19 */ /* 0x000fe20008001204 */
[----:B---3--:R-:W-:Y:S01]  /*a240*/  IMAD.MOV R6, RZ, RZ, -R6 ;  /* 0x000000ffff067224 */ /* 0x008fe200078e0a06 */
[--C-:B------:R-:W-:Y:S02]  /*a250*/  SHF.R.U32.HI R23, RZ, UR4, R5.reuse ;  /* 0x00000004ff177c19 */ /* 0x100fe40008011605 */
[----:B------:R-:W-:Y:S01]  /*a260*/  SHF.R.U64 R19, R20, UR4, R5 ;  /* 0x0000000414137c19 */ /* 0x000fe20008001205 */
[----:B--2---:R-:W-:Y:S02]  /*a270*/  IMAD R15, R24, R6, R15 ;  /* 0x00000006180f7224 */ /* 0x004fe400078e020f */
[----:B------:R-:W-:Y:S01]  /*a280*/  IMAD.MOV.U32 R5, RZ, RZ, R23 ;  /* 0x000000ffff057224 */ /* 0x000fe200078e0017 */
[----:B------:R-:W-:Y:S01]  /*a290*/  MOV R4, R19 ;  /* 0x0000001300047202 */ /* 0x000fe20000000f00 */
[----:B------:R-:W-:Y:S06]  /*a2a0*/  @!P1 BRA `(.L_x_237) ;  /* 0x0000000000289947 */ /* 0x000fec0003800000 */
[----:B------:R-:W-:Y:S02]  /*a2b0*/  ULDC UR4, c[0x0][0x64c] ;  /* 0x0001930000047ab9 */ /* 0x000fe40000000800 */
[----:B------:R-:W-:-:S05]  /*a2c0*/  IADD3 R5, P1, R19, UR4, RZ ;  /* 0x0000000413057c10 */ /* 0x000fca000ff3e0ff */
[----:B------:R-:W-:-:S04]  /*a2d0*/  IMAD.X R23, RZ, RZ, R23, P1 ;  /* 0x000000ffff177224 */ /* 0x000fc800008e0617 */
[----:B------:R-:W-:-:S04]  /*a2e0*/  IMAD.WIDE.U32 R6, R23, UR8, RZ ;  /* 0x0000000817067c25 */ /* 0x000fc8000f8e00ff */
[----:B------:R-:W-:-:S04]  /*a2f0*/  IMAD.WIDE.U32 R6, P1, R5, UR9, R6 ;  /* 0x0000000905067c25 */ /* 0x000fc8000f820006 */
[----:B------:R-:W-:-:S04]  /*a300*/  IMAD.WIDE.U32 R4, R5, UR8, RZ ;  /* 0x0000000805047c25 */ /* 0x000fc8000f8e00ff */
[----:B------:R-:W-:Y:S01]  /*a310*/  IMAD.MOV.U32 R4, RZ, RZ, R7 ;  /* 0x000000ffff047224 */ /* 0x000fe200078e0007 */
[----:B------:R-:W-:Y:S01]  /*a320*/  IADD3 RZ, P3, R5, R6, RZ ;  /* 0x0000000605ff7210 */ /* 0x000fe20007f7e0ff */
[----:B------:R-:W-:-:S04]  /*a330*/  IMAD.X R5, RZ, RZ, RZ, P1 ;  /* 0x000000ffff057224 */ /* 0x000fc800008e06ff */
[----:B------:R-:W-:-:S08]  /*a340*/  IMAD.WIDE.U32.X R4, R23, UR9, R4, P3 ;  /* 0x0000000917047c25 */ /* 0x000fd000098e0404 */
.L_x_237:
[----:B------:R-:W-:Y:S01]  /*a350*/  ISETP.NE.AND P1, PT, R2, 0x1, PT ;  /* 0x000000010200780c */ /* 0x000fe20003f25270 */
[----:B------:R-:W-:Y:S01]  /*a360*/  ULDC UR4, c[0x0][0x648] ;  /* 0x0001920000047ab9 */ /* 0x000fe20000000800 */
[----:B------:R-:W-:Y:S01]  /*a370*/  LOP3.LUT R20, R20, UR16, RZ, 0xc0, !PT ;  /* 0x0000001014147c12 */ /* 0x000fe2000f8ec0ff */
[----:B-1----:R-:W-:Y:S01]  /*a380*/  IMAD.MOV R22, RZ, RZ, -R22 ;  /* 0x000000ffff167224 */ /* 0x002fe200078e0a16 */
[----:B------:R-:W-:Y:S01]  /*a390*/  SHF.R.U64 R5, R4, UR4, R5 ;  /* 0x0000000404057c19 */ /* 0x000fe20008001205 */
[----:B------:R-:W-:Y:S01]  /*a3a0*/  ULDC UR4, c[0x0][0x638] ;  /* 0x00018e0000047ab9 */ /* 0x000fe20000000800 */
[----:B------:R-:W-:Y:S01]  /*a3b0*/  LOP3.LUT R6, R9, UR15, RZ, 0xc0, !PT ;  /* 0x0000000f09067c12 */ /* 0x000fe2000f8ec0ff */
[----:B------:R-:W-:Y:S01]  /*a3c0*/  ULDC UR5, c[0x0][0x610] ;  /* 0x0001840000057ab9 */ /* 0x000fe20000000800 */
[C---:B------:R-:W-:Y:S01]  /*a3d0*/  IADD3 R4, -R5.reuse, RZ, RZ ;  /* 0x000000ff05047210 */ /* 0x040fe20007ffe1ff */
[----:B------:R-:W-:-:S04]  /*a3e0*/  IMAD R20, R5, UR17, R20 ;  /* 0x0000001105147c24 */ /* 0x000fc8000f8e0214 */
[----:B0-----:R-:W-:Y:S02]  /*a3f0*/  @P1 IMAD R15, R21, R22, R14 ;  /* 0x00000016150f1224 */ /* 0x001fe400078e020e */
[----:B------:R-:W-:Y:S01]  /*a400*/  IMAD R19, R4, UR4, R19 ;  /* 0x0000000404137c24 */ /* 0x000fe2000f8e0213 */
[----:B------:R-:W-:Y:S01]  /*a410*/  ULDC UR4, c[0x0][0x600] ;  /* 0x0001800000047ab9 */ /* 0x000fe20000000800 */
[----:B------:R-:W-:Y:S02]  /*a420*/  IMAD R15, R20, UR5, R15 ;  /* 0x00000005140f7c24 */ /* 0x000fe4000f8e020f */
[----:B------:R-:W-:Y:S02]  /*a430*/  IMAD R6, R19, UR4, R6 ;  /* 0x0000000413067c24 */ /* 0x000fe4000f8e0206 */
[----:B------:R-:W-:-:S03]  /*a440*/  IMAD.MOV.U32 R4, RZ, RZ, 0x1 ;  /* 0x00000001ff047424 */ /* 0x000fc600078e00ff */
[----:B------:R-:W-:Y:S02]  /*a450*/  SEL R20, R6, R15, !P1 ;  /* 0x0000000f06147207 */ /* 0x000fe40004800000 */
[----:B------:R-:W-:-:S07]  /*a460*/  SEL R19, R15, R6, !P1 ;  /* 0x000000060f137207 */ /* 0x000fce0004800000 */
.L_x_235:
[----:B------:R-:W-:Y:S05]  /*a470*/  BSYNC B1 ;  /* 0x0000000000017941 */ /* 0x000fea0003800000 */
.L_x_234:
[----:B------:R-:W-:-:S13]  /*a480*/  LOP3.LUT P1, RZ, R4, 0xff, RZ, 0xc0, !PT ;  /* 0x000000ff04ff7812 */ /* 0x000fda000782c0ff */
[----:B------:R-:W-:Y:S05]  /*a490*/  @P1 BRA `(.L_x_238) ;  /* 0xfffffff4004c1947 */ /* 0x000fea000383ffff */
[----:B------:R-:W-:Y:S05]  /*a4a0*/  BSYNC B0 ;  /* 0x0000000000007941 */ /* 0x000fea0003800000 */
.L_x_226:
[----:B------:R-:W-:-:S03]  /*a4b0*/  UMOV UR4, 0xffffffff ;  /* 0xffffffff00047882 */ /* 0x000fc60000000000 */
[----:B------:R-:W-:Y:S05]  /*a4c0*/  BRA.DIV UR4, `(.L_x_239) ;  /* 0x0000000604607947 */ /* 0x000fea000b800000 */
[----:B------:R-:W-:-:S13]  /*a4d0*/  ELECT P6, URZ, PT ;  /* 0x00000000003f782f */ /* 0x000fda00038c0000 */
.L_x_255:
[----:B------:R-:W-:Y:S04]  /*a4e0*/  BSSY B0, `(.L_x_240) ;  /* 0x000003d000007945 */ /* 0x000fe80003800000 */
[----:B------:R-:W-:Y:S05]  /*a4f0*/  @!P6 BRA `(.L_x_241) ;  /* 0x0000000000ece947 */ /* 0x000fea0003800000 */
[----:B------:R-:W-:-:S04]  /*a500*/  LOP3.LUT R18, R18, 0x2, RZ, 0xfc, !PT ;  /* 0x0000000212127812 */ /* 0x000fc800078efcff */
[----:B------:R-:W-:-:S13]  /*a510*/  ISETP.NE.AND P0, PT, R18, 0x3, PT ;  /* 0x000000031200780c */ /* 0x000fda0003f05270 */
[----:B------:R-:W-:Y:S05]  /*a520*/  @!P0 BRA `(.L_x_242) ;  /* 0x0000000000048947 */ /* 0x000fea0003800000 */
[----:B------:R-:W-:Y:S01]  /*a530*/  BPT.TRAP 0x1 ;  /* 0x000000040000795c */ /* 0x000fe20000300000 */
.L_x_242:
[----:B------:R-:W0:Y:S01]  /*a540*/  S2R R3, SR_CgaCtaId ;  /* 0x0000000000037919 */ /* 0x000e220000008800 */
[----:B------:R-:W-:-:S04]  /*a550*/  MOV R2, 0x400 ;  /* 0x0000040000027802 */ /* 0x000fc80000000f00 */
[----:B0-----:R-:W-:Y:S02]  /*a560*/  LEA R3, R3, R2, 0x18 ;  /* 0x0000000203037211 */ /* 0x001fe400078ec0ff */
[----:B------:R-:W-:-:S03]  /*a570*/  SHF.L.U32 R2, R0, 0x1f, RZ ;  /* 0x0000001f00027819 */ /* 0x000fc600000006ff */
[----:B------:R-:W-:-:S04]  /*a580*/  VIADD R3, R3, 0x30 ;  /* 0x0000003003037836 */ /* 0x000fc80000000000 */
[C---:B------:R-:W-:Y:S02]  /*a590*/  IMAD R7, R12.reuse, 0x8, R3 ;  /* 0x000000080c077824 */ /* 0x040fe400078e0203 */
[----:B------:R-:W-:Y:S02]  /*a5a0*/  VIADD R12, R12, 0x1 ;  /* 0x000000010c0c7836 */ /* 0x000fe40000000000 */
[----:B------:R-:W0:Y:S03]  /*a5b0*/  SYNCS.PHASECHK.TRANS64.TRYWAIT P0, [R7+URZ], R2 ;  /* 0x00000002070075a7 */ /* 0x000e26000800017f */
[----:B------:R-:W-:-:S04]  /*a5c0*/  ISETP.NE.AND P1, PT, R12, 0x6, PT ;  /* 0x000000060c00780c */ /* 0x000fc80003f25270 */
[----:B------:R-:W-:Y:S02]  /*a5d0*/  SEL R5, RZ, 0x1, P1 ;  /* 0x00000001ff057807 */ /* 0x000fe40000800000 */
[----:B------:R-:W-:Y:S02]  /*a5e0*/  SEL R12, R12, RZ, P1 ;  /* 0x000000ff0c0c7207 */ /* 0x000fe40000800000 */
[----:B------:R-:W-:-:S03]  /*a5f0*/  LOP3.LUT R5, R0, R5, RZ, 0x3c, !PT ;  /* 0x0000000500057212 */ /* 0x000fc600078e3cff */
[----:B------:R-:W-:Y:S01]  /*a600*/  IMAD R9, R12, 0x8, R3 ;  /* 0x000000080c097824 */ /* 0x000fe200078e0203 */
[----:B------:R-:W-:Y:S01]  /*a610*/  SHF.L.U32 R4, R5, 0x1f, RZ ;  /* 0x0000001f05047819 */ /* 0x000fe200000006ff */
[----:B0-----:R-:W-:Y:S06]  /*a620*/  @!P0 BRA `(.L_x_243) ;  /* 0x0000000400288947 */ /* 0x001fec0003800000 */
.L_x_256:
[----:B------:R-:W1:Y:S01]  /*a630*/  SYNCS.PHASECHK.TRANS64.TRYWAIT P0, [R9+URZ], R4 ;  /* 0x00000004090075a7 */ /* 0x000e62000800017f */
[----:B------:R-:W-:-:S04]  /*a640*/  IADD3 R0, R12, 0x1, RZ ;  /* 0x000000010c007810 */ /* 0x000fc80007ffe0ff */
[----:B------:R-:W-:-:S04]  /*a650*/  ISETP.NE.AND P1, PT, R0, 0x6, PT ;  /* 0x000000060000780c */ /* 0x000fc80003f25270 */
[----:B0-----:R-:W-:Y:S02]  /*a660*/  SEL R2, RZ, 0x1, P1 ;  /* 0x00000001ff027807 */ /* 0x001fe40000800000 */
[----:B------:R-:W-:Y:S02]  /*a670*/  SEL R0, R0, RZ, P1 ;  /* 0x000000ff00007207 */ /* 0x000fe40000800000 */
[----:B------:R-:W-:-:S03]  /*a680*/  LOP3.LUT R7, R5, R2, RZ, 0x3c, !PT ;  /* 0x0000000205077212 */ /* 0x000fc600078e3cff */
[----:B------:R-:W-:Y:S01]  /*a690*/  IMAD R6, R0, 0x8, R3 ;  /* 0x0000000800067824 */ /* 0x000fe200078e0203 */
[----:B------:R-:W-:Y:S01]  /*a6a0*/  SHF.L.U32 R5, R7, 0x1f, RZ ;  /* 0x0000001f07057819 */ /* 0x000fe200000006ff */
[----:B-1----:R-:W-:Y:S06]  /*a6b0*/  @!P0 BRA `(.L_x_244) ;  /* 0x0000000400188947 */ /* 0x002fec0003800000 */
.L_x_257:
[----:B------:R-:W1:Y:S01]  /*a6c0*/  SYNCS.PHASECHK.TRANS64.TRYWAIT P0, [R6+URZ], R5 ;  /* 0x00000005060075a7 */ /* 0x000e62000800017f */
[----:B------:R-:W-:-:S05]  /*a6d0*/  VIADD R0, R0, 0x1 ;  /* 0x0000000100007836 */ /* 0x000fca0000000000 */
[----:B------:R-:W-:-:S04]  /*a6e0*/  ISETP.NE.AND P1, PT, R0, 0x6, PT ;  /* 0x000000060000780c */ /* 0x000fc80003f25270 */
[----:B------:R-:W-:Y:S02]  /*a6f0*/  SEL R2, RZ, 0x1, P1 ;  /* 0x00000001ff027807 */ /* 0x000fe40000800000 */
[----:B------:R-:W-:Y:S02]  /*a700*/  SEL R0, R0, RZ, P1 ;  /* 0x000000ff00007207 */ /* 0x000fe40000800000 */
[----:B------:R-:W-:-:S03]  /*a710*/  LOP3.LUT R7, R7, R2, RZ, 0x3c, !PT ;  /* 0x0000000207077212 */ /* 0x000fc600078e3cff */
[----:B0-----:R-:W-:Y:S01]  /*a720*/  IMAD R9, R0, 0x8, R3 ;  /* 0x0000000800097824 */ /* 0x001fe200078e0203 */
[----:B------:R-:W-:Y:S01]  /*a730*/  SHF.L.U32 R4, R7, 0x1f, RZ ;  /* 0x0000001f07047819 */ /* 0x000fe200000006ff */
[----:B-1----:R-:W-:Y:S06]  /*a740*/  @!P0 BRA `(.L_x_245) ;  /* 0x0000000400088947 */ /* 0x002fec0003800000 */
.L_x_258:
        /* <DEDUP_REMOVED lines=9> */
.L_x_259:
[----:B------:R-:W1:Y:S01]  /*a7e0*/  SYNCS.PHASECHK.TRANS64.TRYWAIT P0, [R6+URZ], R5 ;  /* 0x00000005060075a7 */ /* 0x000e62000800017f */
[----:B------:R-:W-:-:S04]  /*a7f0*/  IADD3 R0, R0, 0x1, RZ ;  /* 0x0000000100007810 */ /* 0x000fc80007ffe0ff */
[----:B------:R-:W-:-:S04]  /*a800*/  ISETP.NE.AND P1, PT, R0, 0x6, PT ;  /* 0x000000060000780c */ /* 0x000fc80003f25270 */
[----:B------:R-:W-:Y:S02]  /*a810*/  SEL R2, RZ, 0x1, P1 ;  /* 0x00000001ff027807 */ /* 0x000fe40000800000 */
[----:B------:R-:W-:Y:S02]  /*a820*/  SEL R0, R0, RZ, P1 ;  /* 0x000000ff00007207 */ /* 0x000fe40000800000 */
[----:B------:R-:W-:Y:S01]  /*a830*/  LOP3.LUT R2, R7, R2, RZ, 0x3c, !PT ;  /* 0x0000000207027212 */ /* 0x000fe200078e3cff */
[----:B-1----:R-:W-:Y:S06]  /*a840*/  @!P0 BRA `(.L_x_247) ;  /* 0x0000000000f08947 */ /* 0x002fec0003800000 */
.L_x_260:
[----:B------:R-:W-:Y:S01]  /*a850*/  IMAD R3, R0, 0x8, R3 ;  /* 0x0000000800037824 */ /* 0x000fe200078e0203 */
[----:B------:R-:W-:-:S07]  /*a860*/  SHF.L.U32 R0, R2, 0x1f, RZ ;  /* 0x0000001f02007819 */ /* 0x000fce00000006ff */
.L_x_248:
[----:B--2---:R2:W3:Y:S02]  /*a870*/  SYNCS.PHASECHK.TRANS64.TRYWAIT P0, [R3+URZ], R0 ;  /* 0x00000000030075a7 */ /* 0x0044e4000800017f */
[----:B---3--:R-:W-:Y:S05]  /*a880*/  @!P0 NANOSLEEP.SYNCS 0x989680 ;  /* 0x009896800000895d */ /* 0x008fea0003900000 */
[----:B------:R-:W3:Y:S02]  /*a890*/  @!P0 SYNCS.PHASECHK.TRANS64 P0, [R3+URZ], R0 ;  /* 0x00000000030085a7 */ /* 0x000ee4000800007f */
[----:B---3--:R-:W-:Y:S05]  /*a8a0*/  @!P0 BRA `(.L_x_248) ;  /* 0xfffffffc00f08947 */ /* 0x008fea000383ffff */
.L_x_241:
[----:B------:R-:W-:Y:S05]  /*a8b0*/  BSYNC B0 ;  /* 0x0000000000007941 */ /* 0x000fea0003800000 */
.L_x_240:
[----:B------:R-:W-:Y:S05]  /*a8c0*/  EXIT ;  /* 0x000000000000794d */ /* 0x000fea0003800000 */
.L_x_17:
[----:B-1----:R1:W2:Y:S02]  /*a8d0*/  SYNCS.PHASECHK.TRANS64.TRYWAIT P1, [R3+URZ], R0 ;  /* 0x00000000030075a7 */ /* 0x0022a4000802017f */
[----:B--2---:R-:W-:Y:S05]  /*a8e0*/  @!P1 NANOSLEEP.SYNCS 0x989680 ;  /* 0x009896800000995d */ /* 0x004fea0003900000 */
[----:B------:R-:W2:Y:S02]  /*a8f0*/  @!P1 SYNCS.PHASECHK.TRANS64 P1, [R3+URZ], R0 ;  /* 0x00000000030095a7 */ /* 0x000ea4000802007f */
[----:B--2---:R-:W-:Y:S05]  /*a900*/  @!P1 BRA `(.L_x_17) ;  /* 0xfffffffc00f09947 */ /* 0x004fea000383ffff */
[----:B------:R-:W-:Y:S05]  /*a910*/  BRA `(.L_x_16) ;  /* 0xffffff6800f87947 */ /* 0x000fea000383ffff */
.L_x_22:
[----:B-1----:R-:W-:-:S04]  /*a920*/  IMAD.U32 R4, RZ, RZ, UR8 ;  /* 0x00000008ff047e24 */ /* 0x002fc8000f8e00ff */
[----:B------:R1:W2:Y:S03]  /*a930*/  SYNCS.PHASECHK.TRANS64.TRYWAIT P1, [R4+URZ], R3 ;  /* 0x00000003040075a7 */ /* 0x0002a6000802017f */
[----:B--2---:R-:W-:Y:S05]  /*a940*/  @!P1 NANOSLEEP.SYNCS 0x989680 ;  /* 0x009896800000995d */ /* 0x004fea0003900000 */
[----:B------:R-:W2:Y:S02]  /*a950*/  @!P1 SYNCS.PHASECHK.TRANS64 P1, [R4+URZ], R3 ;  /* 0x00000003040095a7 */ /* 0x000ea4000802007f */
[----:B--2---:R-:W-:Y:S05]  /*a960*/  @!P1 BRA `(.L_x_22) ;  /* 0xfffffffc00ec9947 */ /* 0x004fea000383ffff */
[----:B------:R-:W-:Y:S05]  /*a970*/  BRA `(.L_x_21) ;  /* 0xffffff7000147947 */ /* 0x000fea000383ffff */
.L_x_227:
[----:B------:R-:W-:Y:S01]  /*a980*/  BSSY B1, `(.L_x_249) ;  /* 0x0000006000017945 */ /* 0x000fe20003800000 */
[----:B------:R-:W-:-:S07]  /*a990*/  IMAD.MOV.U32 R15, RZ, RZ, -0x1 ;  /* 0xffffffffff0f7424 */ /* 0x000fce00078e00ff */
[----:B------:R-:W-:Y:S05]  /*a9a0*/  WARPSYNC.COLLECTIVE R15, `(.L_x_250) ;  /* 0x000000000f0c7348 */ /* 0x000fea0003c00000 */
[----:B------:R-:W-:Y:S02]  /*a9b0*/  ELECT P6, UR62, PT ;  /* 0x00000000003e782f */ /* 0x000fe400038c0000 */
[----:B------:R-:W-:Y:S01]  /*a9c0*/  MOV R14, UR62 ;  /* 0x0000003e000e7c02 */ /* 0x000fe20008000f00 */
[----:B------:R-:W-:Y:S10]  /*a9d0*/  ENDCOLLECTIVE ;  /* 0x000000000000791b */ /* 0x000ff40003800000 */
.L_x_250:
[----:B------:R-:W-:Y:S05]  /*a9e0*/  BSYNC B1 ;  /* 0x0000000000017941 */ /* 0x000fea0003800000 */
.L_x_249:
[----:B------:R-:W-:Y:S05]  /*a9f0*/  BRA `(.L_x_251) ;  /* 0xfffffff000007947 */ /* 0x000fea000383ffff */
.L_x_230:
[----:B0-----:R0:W1:Y:S02]  /*aa00*/  SYNCS.PHASECHK.TRANS64.TRYWAIT P1, [R14+URZ+0x30], R7 ;  /* 0x000030070e0075a7 */ /* 0x001064000802017f */
[----:B-1----:R-:W-:Y:S05]  /*aa10*/  @!P1 NANOSLEEP.SYNCS 0x989680 ;  /* 0x009896800000995d */ /* 0x002fea0003900000 */
[----:B------:R-:W1:Y:S02]  /*aa20*/  @!P1 SYNCS.PHASECHK.TRANS64 P1, [R14+URZ+0x30], R7 ;  /* 0x000030070e0095a7 */ /* 0x000e64000802007f */
[----:B-1----:R-:W-:Y:S05]  /*aa30*/  @!P1 BRA `(.L_x_230) ;  /* 0xfffffffc00f09947 */ /* 0x002fea000383ffff */
[----:B------:R-:W-:Y:S05]  /*aa40*/  BRA `(.L_x_252) ;  /* 0xfffffff000347947 */ /* 0x000fea000383ffff */
.L_x_239:
[----:B------:R-:W-:Y:S01]  /*aa50*/  BSSY B0, `(.L_x_253) ;  /* 0x0000006000007945 */ /* 0x000fe20003800000 */
[----:B------:R-:W-:-:S07]  /*aa60*/  IMAD.MOV.U32 R15, RZ, RZ, -0x1 ;  /* 0xffffffffff0f7424 */ /* 0x000fce00078e00ff */
[----:B------:R-:W-:Y:S05]  /*aa70*/  WARPSYNC.COLLECTIVE R15, `(.L_x_254) ;  /* 0x000000000f0c7348 */ /* 0x000fea0003c00000 */
[----:B------:R-:W-:Y:S02]  /*aa80*/  ELECT P6, UR62, PT ;  /* 0x00000000003e782f */ /* 0x000fe400038c0000 */
[----:B------:R-:W-:Y:S01]  /*aa90*/  MOV R14, UR62 ;  /* 0x0000003e000e7c02 */ /* 0x000fe20008000f00 */
[----:B------:R-:W-:Y:S10]  /*aaa0*/  ENDCOLLECTIVE ;  /* 0x000000000000791b */ /* 0x000ff40003800000 */
.L_x_254:
[----:B------:R-:W-:Y:S05]  /*aab0*/  BSYNC B0 ;  /* 0x0000000000007941 */ /* 0x000fea0003800000 */
.L_x_253:
[----:B------:R-:W-:Y:S05]  /*aac0*/  BRA `(.L_x_255) ;  /* 0xfffffff800847947 */ /* 0x000fea000383ffff */
.L_x_243:
[----:B0-----:R0:W1:Y:S02]  /*aad0*/  SYNCS.PHASECHK.TRANS64.TRYWAIT P0, [R7+URZ], R2 ;  /* 0x00000002070075a7 */ /* 0x001064000800017f */
[----:B-1----:R-:W-:Y:S05]  /*aae0*/  @!P0 NANOSLEEP.SYNCS 0x989680 ;  /* 0x009896800000895d */ /* 0x002fea0003900000 */
[----:B------:R-:W1:Y:S02]  /*aaf0*/  @!P0 SYNCS.PHASECHK.TRANS64 P0, [R7+URZ], R2 ;  /* 0x00000002070085a7 */ /* 0x000e64000800007f */
[----:B-1----:R-:W-:Y:S05]  /*ab00*/  @!P0 BRA `(.L_x_243) ;  /* 0xfffffffc00f08947 */ /* 0x002fea000383ffff */
[----:B------:R-:W-:Y:S05]  /*ab10*/  BRA `(.L_x_256) ;  /* 0xfffffff800c47947 */ /* 0x000fea000383ffff */
.L_x_244:
[----:B0-----:R0:W1:Y:S02]  /*ab20*/  SYNCS.PHASECHK.TRANS64.TRYWAIT P0, [R9+URZ], R4 ;  /* 0x00000004090075a7 */ /* 0x001064000800017f */
[----:B-1----:R-:W-:Y:S05]  /*ab30*/  @!P0 NANOSLEEP.SYNCS 0x989680 ;  /* 0x009896800000895d */ /* 0x002fea0003900000 */
[----:B------:R-:W1:Y:S02]  /*ab40*/  @!P0 SYNCS.PHASECHK.TRANS64 P0, [R9+URZ], R4 ;  /* 0x00000004090085a7 */ /* 0x000e64000800007f */
[----:B-1----:R-:W-:Y:S05]  /*ab50*/  @!P0 BRA `(.L_x_244) ;  /* 0xfffffffc00f08947 */ /* 0x002fea000383ffff */
[----:B------:R-:W-:Y:S05]  /*ab60*/  BRA `(.L_x_257) ;  /* 0xfffffff800d47947 */ /* 0x000fea000383ffff */
.L_x_245:
[----:B0-----:R0:W1:Y:S02]  /*ab70*/  SYNCS.PHASECHK.TRANS64.TRYWAIT P0, [R6+URZ], R5 ;  /* 0x00000005060075a7 */ /* 0x001064000800017f */
[----:B-1----:R-:W-:Y:S05]  /*ab80*/  @!P0 NANOSLEEP.SYNCS 0x989680 ;  /* 0x009896800000895d */ /* 0x002fea0003900000 */
[----:B------:R-:W1:Y:S02]  /*ab90*/  @!P0 SYNCS.PHASECHK.TRANS64 P0, [R6+URZ], R5 ;  /* 0x00000005060085a7 */ /* 0x000e64000800007f */
[----:B-1----:R-:W-:Y:S05]  /*aba0*/  @!P0 BRA `(.L_x_245) ;  /* 0xfffffffc00f08947 */ /* 0x002fea000383ffff */
[----:B------:R-:W-:Y:S05]  /*abb0*/  BRA `(.L_x_258) ;  /* 0xfffffff800e47947 */ /* 0x000fea000383ffff */
.L_x_246:
[----:B0-----:R0:W1:Y:S02]  /*abc0*/  SYNCS.PHASECHK.TRANS64.TRYWAIT P0, [R9+URZ], R4 ;  /* 0x00000004090075a7 */ /* 0x001064000800017f */
[----:B-1----:R-:W-:Y:S05]  /*abd0*/  @!P0 NANOSLEEP.SYNCS 0x989680 ;  /* 0x009896800000895d */ /* 0x002fea0003900000 */
[----:B------:R-:W1:Y:S02]  /*abe0*/  @!P0 SYNCS.PHASECHK.TRANS64 P0, [R9+URZ], R4 ;  /* 0x00000004090085a7 */ /* 0x000e64000800007f */
[----:B-1----:R-:W-:Y:S05]  /*abf0*/  @!P0 BRA `(.L_x_246) ;  /* 0xfffffffc00f08947 */ /* 0x002fea000383ffff */
[----:B------:R-:W-:Y:S05]  /*ac00*/  BRA `(.L_x_259) ;  /* 0xfffffff800f47947 */ /* 0x000fea000383ffff */
.L_x_247:
[----:B-1----:R1:W2:Y:S02]  /*ac10*/  SYNCS.PHASECHK.TRANS64.TRYWAIT P0, [R6+URZ], R5 ;  /* 0x00000005060075a7 */ /* 0x0022a4000800017f */
[----:B--2---:R-:W-:Y:S05]  /*ac20*/  @!P0 NANOSLEEP.SYNCS 0x989680 ;  /* 0x009896800000895d */ /* 0x004fea0003900000 */
[----:B------:R-:W2:Y:S02]  /*ac30*/  @!P0 SYNCS.PHASECHK.TRANS64 P0, [R6+URZ], R5 ;  /* 0x00000005060085a7 */ /* 0x000ea4000800007f */
[----:B--2---:R-:W-:Y:S05]  /*ac40*/  @!P0 BRA `(.L_x_247) ;  /* 0xfffffffc00f08947 */ /* 0x004fea000383ffff */
[----:B------:R-:W-:Y:S05]  /*ac50*/  BRA `(.L_x_260) ;  /* 0xfffffff800fc7947 */ /* 0x000fea000383ffff */
.L_x_261:
[----:B------:R-:W-:-:S00]  /*ac60*/  BRA `(.L_x_261) ;  /* 0xfffffffc00fc7947 */ /* 0x000fc0000383ffff */
[----:B------:R-:W-:-:S00]  /*ac70*/  NOP ;  /* 0x0000000000007918 */ /* 0x000fc00000000000 */
        /* <DEDUP_REMOVED lines=8> */
.L_x_262:


//--------------------- .nv.global.init           --------------------------
	.section	.nv.global.init,"aw",@progbits
.nv.global.init:
	.type		$str$22,@object
	.size		$str$22,($str$23 - $str$22)
$str$22:
        /*0000*/ 	.byte	0x6b, 0x5f, 0x74, 0x69, 0x6c, 0x65, 0x5f, 0x63, 0x6f, 0x75, 0x6e, 0x74, 0x20, 0x3e, 0x3d, 0x20
        /*0010*/ 	.byte	0x31, 0x00
	.type		$str$23,@object
	.size		$str$23,(__unnamed_1 - $str$23)
$str$23:
        /*0012*/ 	.byte	0x2f, 0x74, 0x6d, 0x70, 0x2f, 0x63, 0x75, 0x74, 0x6c, 0x61, 0x73, 0x73, 0x5f, 0x73, 0x77, 0x65
        /*0022*/ 	.byte	0x65, 0x70, 0x5f, 0x73, 0x72, 0x63, 0x2f, 0x69, 0x6e, 0x63, 0x6c, 0x75, 0x64, 0x65, 0x2f, 0x63
        /*0032*/ 	.byte	0x75, 0x74, 0x6c, 0x61, 0x73, 0x73, 0x2f, 0x67, 0x65, 0x6d, 0x6d, 0x2f, 0x63, 0x6f, 0x6c, 0x6c
        /*0042*/ 	.byte	0x65, 0x63, 0x74, 0x69, 0x76, 0x65, 0x2f, 0x73, 0x6d, 0x39, 0x30, 0x5f, 0x6d, 0x6d, 0x61, 0x5f
        /*0052*/ 	.byte	0x74, 0x6d, 0x61, 0x5f, 0x67, 0x6d, 0x6d, 0x61, 0x5f, 0x73, 0x73, 0x5f, 0x77, 0x61, 0x72, 0x70
        /*0062*/ 	.byte	0x73, 0x70, 0x65, 0x63, 0x69, 0x61, 0x6c, 0x69, 0x7a, 0x65, 0x64, 0x2e, 0x68, 0x70, 0x70, 0x00
	.type		__unnamed_1,@object
	.size		__unnamed_1,(.L_0 - __unnamed_1)
__unnamed_1:
        /*0072*/ 	.byte	0x76, 0x6f, 0x69, 0x64, 0x20, 0x63, 0x75, 0x74, 0x6c, 0x61, 0x73, 0x73, 0x3a, 0x3a, 0x67, 0x65
        /* <DEDUP_REMOVED lines=180> */
        /*0bc2*/ 	.byte	0x74, 0x79, 0x5d, 0x00
.L_0:


//--------------------- .nv.shared._ZN7cutlass13device_kernelINS_4gemm6kernel13GemmUniversalIN4cute5tupleIJiiiiEEENS1_10collective13CollectiveMmaINS1_34MainloopSm90TmaGmmaWarpSpecializedILi6ENS5_IJNS4_1CILi1EEESB_SB_EEENS1_35KernelTmaWarpSpecializedCooperativeEEENS5_IJNSA_ILi192EEENSA_ILi96EEENSA_ILi64EEEEEENS_10bfloat16_tENS5_IJlSB_lEEESJ_SK_NS4_8TiledMMAINS4_8MMA_AtomIJNS4_4SM904GMMA27MMA_64x96x16_F32BF16BF16_SSILNSO_5MajorE0ELSQ_0ELNSO_7ScaleInE1ELSR_1EEEEEENS4_6LayoutINS5_IJNSA_ILi2EEESB_SB_EEENS5_IJSB_NSA_ILi0EEESX_EEEEENS5_IJNS4_10UnderscoreES10_S10_EEEEENS4_13SM90_TMA_LOADENS4_14ComposedLayoutINS4_7SwizzleILi3ELi4ELi3EEENS4_18smem_ptr_flag_bitsILi16EEENSU_INS5_IJNSA_ILi8EEESH_EEENS5_IJSH_SB_EEEEEEEvNS4_8identityES13_S1D_vS1E_EENS_8epilogue10collective6detail29Sm90TmaWarpSpecializedAdapterINS1H_15DefaultEpilogueISJ_SK_SK_NS1G_6thread17LinearCombinationISJ_Li1EffLNS1L_9ScaleType4KindE0ELNS_15FloatRoundStyleE2ESJ_EENS1_15EpilogueDefaultEEEEEvvEEEEvNT_6ParamsE --------------------------
	.section	.nv.shared._ZN7cutlass13device_kernelINS_4gemm6kernel13GemmUniversalIN4cute5tupleIJiiiiEEENS1_10collective13CollectiveMmaINS1_34MainloopSm90TmaGmmaWarpSpecializedILi6ENS5_IJNS4_1CILi1EEESB_SB_EEENS1_35KernelTmaWarpSpecializedCooperativeEEENS5_IJNSA_ILi192EEENSA_ILi96EEENSA_ILi64EEEEEENS_10bfloat16_tENS5_IJlSB_lEEESJ_SK_NS4_8TiledMMAINS4_8MMA_AtomIJNS4_4SM904GMMA27MMA_64x96x16_F32BF16BF16_SSILNSO_5MajorE0ELSQ_0ELNSO_7ScaleInE1ELSR_1EEEEEENS4_6LayoutINS5_IJNSA_ILi2EEESB_SB_EEENS5_IJSB_NSA_ILi0EEESX_EEEEENS5_IJNS4_10UnderscoreES10_S10_EEEEENS4_13SM90_TMA_LOADENS4_14ComposedLayoutINS4_7SwizzleILi3ELi4ELi3EEENS4_18smem_ptr_flag_bitsILi16EEENSU_INS5_IJNSA_ILi8EEESH_EEENS5_IJSH_SB_EEEEEEEvNS4_8identityES13_S1D_vS1E_EENS_8epilogue10collective6detail29Sm90TmaWarpSpecializedAdapterINS1H_15DefaultEpilogueISJ_SK_SK_NS1G_6thread17LinearCombinationISJ_Li1EffLNS1L_9ScaleType4KindE0ELNS_15FloatRoundStyleE2ESJ_EENS1_15EpilogueDefaultEEEEEvvEEEEvNT_6ParamsE,"aw",@nobits
	.sectionflags	@""
	.align	16
	.zero		1024


//--------------------- .nv.shared.reserved.0     --------------------------
	.section	.nv.shared.reserved.0,"aw",@nobits
	.weak		__nv_reservedSMEM_offset_0_alias
	.size		__nv_reservedSMEM_offset_0_alias, 0, 0
	.other		__nv_reservedSMEM_offset_0_alias,@"STO_CUDA_RESERVED_SHARED STV_DEFAULT"
__nv_reservedSMEM_offset_0_alias:
	.zero		0


//--------------------- .nv.global                --------------------------
	.section	.nv.global,"aw",@nobits
.nv.global:
	.type		_ZN39_INTERNAL_c0fdd128_4_k_cu_6c25a40b_37474cute1_E,@object
	.size		_ZN39_INTERNAL_c0fdd128_4_k_cu_6c25a40b_37474cute1_E,(_ZN39_INTERNAL_c0fdd128_4_k_cu_6c25a40b_37474cuda3std3__45__cpo6cbeginE - _ZN39_INTERNAL_c0fdd128_4_k_cu_6c25a40b_37474cute1_E)
_ZN39_INTERNAL_c0fdd128_4_k_cu_6c25a40b_37474cute1_E:
	.zero		1
	.type		_ZN39_INTERNAL_c0fdd128_4_k_cu_6c25a40b_37474cuda3std3__45__cpo6cbeginE,@object
	.size		_ZN39_INTERNAL_c0fdd128_4_k_cu_6c25a40b_37474cuda3std3__45__cpo6cbeginE,(_ZN39_INTERNAL_c0fdd128_4_k_cu_6c25a40b_37474cuda3std3__48in_placeE - _ZN39_INTERNAL_c0fdd128_4_k_cu_6c25a40b_37474cuda3std3__45__cpo6cbeginE)
_ZN39_INTERNAL_c0fdd128_4_k_cu_6c25a40b_37474cuda3std3__45__cpo6cbeginE:
	.zero		1
	.type		_ZN39_INTERNAL_c0fdd128_4_k_cu_6c25a40b_37474cuda3std3__48in_placeE,@object
	.size		_ZN39_INTERNAL_c0fdd128_4_k_cu_6c25a40b_37474cuda3std3__48in_placeE,(_ZN39_INTERNAL_c0fdd128_4_k_cu_6c25a40b_37474cuda3std6ranges3__45__cpo9iter_moveE - _ZN39_INTERNAL_c0fdd128_4_k_cu_6c25a40b_37474cuda3std3__48in_placeE)
_ZN39_INTERNAL_c0fdd128_4_k_cu_6c25a40b_37474cuda3std3__48in_placeE:
	.zero		1
	.type		_ZN39_INTERNAL_c0fdd128_4_k_cu_6c25a40b_37474cuda3std6ranges3__45__cpo9iter_moveE,@object
	.size		_ZN39_INTERNAL_c0fdd128_4_k_cu_6c25a40b_37474cuda3std6ranges3__45__cpo9iter_moveE,(_ZN39_INTERNAL_c0fdd128_4_k_cu_6c25a40b_37474cuda3std3__45__cpo5beginE - _ZN39_INTERNAL_c0fdd128_4_k_cu_6c25a40b_37474cuda3std6ranges3__45__cpo9iter_moveE)
_ZN39_INTERNAL_c0fdd128_4_k_cu_6c25a40b_37474cuda3std6ranges3__45__cpo9iter_moveE:
	.zero		1
	.type		_ZN39_INTERNAL_c0fdd128_4_k_cu_6c25a40b_37474cuda3std3__45__cpo5beginE,@object
	.size		_ZN39_INTERNAL_c0fdd128_4_k_cu_6c25a40b_37474cuda3std3__45__cpo5beginE,(_ZN39_INTERNAL_c0fdd128_4_k_cu_6c25a40b_37474cuda3std3__441_GLOBAL__N__c0fdd128_4_k_cu_6c25a40b_37476ignoreE - _ZN39_INTERNAL_c0fdd128_4_k_cu_6c25a40b_37474cuda3std3__45__cpo5beginE)
_ZN39_INTERNAL_c0fdd128_4_k_cu_6c25a40b_37474cuda3std3__45__cpo5beginE:
	.zero		1
	.type		_ZN39_INTERNAL_c0fdd128_4_k_cu_6c25a40b_37474cuda3std3__441_GLOBAL__N__c0fdd128_4_k_cu_6c25a40b_37476ignoreE,@object
	.size		_ZN39_INTERNAL_c0fdd128_4_k_cu_6c25a40b_37474cuda3std3__441_GLOBAL__N__c0fdd128_4_k_cu_6c25a40b_37476ignoreE,(_ZN39_INTERNAL_c0fdd128_4_k_cu_6c25a40b_37474cute7productE - _ZN39_INTERNAL_c0fdd128_4_k_cu_6c25a40b_37474cuda3std3__441_GLOBAL__N__c0fdd128_4_k_cu_6c25a40b_37476ignoreE)
_ZN39_INTERNAL_c0fdd128_4_k_cu_6c25a40b_37474cuda3std3__441_GLOBAL__N__c0fdd128_4_k_cu_6c25a40b_37476ignoreE:
	.zero		1
	.type		_ZN39_INTERNAL_c0fdd128_4_k_cu_6c25a40b_37474cute7productE,@object
	.size		_ZN39_INTERNAL_c0fdd128_4_k_cu_6c25a40b_37474cute7productE,(_ZN39_INTERNAL_c0fdd128_4_k_cu_6c25a40b_37474cuda3std3__45__cpo3endE - _ZN39_INTERNAL_c0fdd128_4_k_cu_6c25a40b_37474cute7productE)
_ZN39_INTERNAL_c0fdd128_4_k_cu_6c25a40b_37474cute7productE:
	.zero		1
	.type		_ZN39_INTERNAL_c0fdd128_4_k_cu_6c25a40b_37474cuda3std3__45__cpo3endE,@object
	.size		_ZN39_INTERNAL_c0fdd128_4_k_cu_6c25a40b_37474cuda3std3__45__cpo3endE,(_ZN39_INTERNAL_c0fdd128_4_k_cu_6c25a40b_37474cuda3std3__419piecewise_constructE - _ZN39_INTERNAL_c0fdd128_4_k_cu_6c25a40b_37474cuda3std3__45__cpo3endE)
_ZN39_INTERNAL_c0fdd128_4_k_cu_6c25a40b_37474cuda3std3__45__cpo3endE:
	.zero		1
	.type		_ZN39_INTERNAL_c0fdd128_4_k_cu_6c25a40b_37474cuda3std3__419piecewise_constructE,@object
	.size		_ZN39_INTERNAL_c0fdd128_4_k_cu_6c25a40b_37474cuda3std3__419piecewise_constructE,(_ZN39_INTERNAL_c0fdd128_4_k_cu_6c25a40b_37474cuda3std3__45__cpo4cendE - _ZN39_INTERNAL_c0fdd128_4_k_cu_6c25a40b_37474cuda3std3__419piecewise_constructE)
_ZN39_INTERNAL_c0fdd128_4_k_cu_6c25a40b_37474cuda3std3__419piecewise_constructE:
	.zero		1
	.type		_ZN39_INTERNAL_c0fdd128_4_k_cu_6c25a40b_37474cuda3std3__45__cpo4cendE,@object
	.size		_ZN39_INTERNAL_c0fdd128_4_k_cu_6c25a40b_37474cuda3std3__45__cpo4cendE,(_ZN39_INTERNAL_c0fdd128_4_k_cu_6c25a40b_37474cuda3std6ranges3__45__cpo4swapE - _ZN39_INTERNAL_c0fdd128_4_k_cu_6c25a40b_37474cuda3std3__45__cpo4cendE)
_ZN39_INTERNAL_c0fdd128_4_k_cu_6c25a40b_37474cuda3std3__45__cpo4cendE:
	.zero		1
	.type		_ZN39_INTERNAL_c0fdd128_4_k_cu_6c25a40b_37474cuda3std6ranges3__45__cpo4swapE,@object
	.size		_ZN39_INTERNAL_c0fdd128_4_k_cu_6c25a40b_37474cuda3std6ranges3__45__cpo4swapE,(.L_8 - _ZN39_INTERNAL_c0fdd128_4_k_cu_6c25a40b_37474cuda3std6ranges3__45__cpo4swapE)
_ZN39_INTERNAL_c0fdd128_4_k_cu_6c25a40b_37474cuda3std6ranges3__45__cpo4swapE:
	.zero		1
.L_8:


//--------------------- .nv.constant0._ZN7cutlass13device_kernelINS_4gemm6kernel13GemmUniversalIN4cute5tupleIJiiiiEEENS1_10collective13CollectiveMmaINS1_34MainloopSm90TmaGmmaWarpSpecializedILi6ENS5_IJNS4_1CILi1EEESB_SB_EEENS1_35KernelTmaWarpSpecializedCooperativeEEENS5_IJNSA_ILi192EEENSA_ILi96EEENSA_ILi64EEEEEENS_10bfloat16_tENS5_IJlSB_lEEESJ_SK_NS4_8TiledMMAINS4_8MMA_AtomIJNS4_4SM904GMMA27MMA_64x96x16_F32BF16BF16_SSILNSO_5MajorE0ELSQ_0ELNSO_7ScaleInE1ELSR_1EEEEEENS4_6LayoutINS5_IJNSA_ILi2EEESB_SB_EEENS5_IJSB_NSA_ILi0EEESX_EEEEENS5_IJNS4_10UnderscoreES10_S10_EEEEENS4_13SM90_TMA_LOADENS4_14ComposedLayoutINS4_7SwizzleILi3ELi4ELi3EEENS4_18smem_ptr_flag_bitsILi16EEENSU_INS5_IJNSA_ILi8EEESH_EEENS5_IJSH_SB_EEEEEEEvNS4_8identityES13_S1D_vS1E_EENS_8epilogue10collective6detail29Sm90TmaWarpSpecializedAdapterINS1H_15DefaultEpilogueISJ_SK_SK_NS1G_6thread17LinearCombinationISJ_Li1EffLNS1L_9ScaleType4KindE0ELNS_15FloatRoundStyleE2ESJ_EENS1_15EpilogueDefaultEEEEEvvEEEEvNT_6ParamsE --------------------------
	.section	.nv.constant0._ZN7cutlass13device_kernelINS_4gemm6kernel13GemmUniversalIN4cute5tupleIJiiiiEEENS1_10collective13CollectiveMmaINS1_34MainloopSm90TmaGmmaWarpSpecializedILi6ENS5_IJNS4_1CILi1EEESB_SB_EEENS1_35KernelTmaWarpSpecializedCooperativeEEENS5_IJNSA_ILi192EEENSA_ILi96EEENSA_ILi64EEEEEENS_10bfloat16_tENS5_IJlSB_lEEESJ_SK_NS4_8TiledMMAINS4_8MMA_AtomIJNS4_4SM904GMMA27MMA_64x96x16_F32BF16BF16_SSILNSO_5MajorE0ELSQ_0ELNSO_7ScaleInE1ELSR_1EEEEEENS4_6LayoutINS5_IJNSA_ILi2EEESB_SB_EEENS5_IJSB_NSA_ILi0EEESX_EEEEENS5_IJNS4_10UnderscoreES10_S10_EEEEENS4_13SM90_TMA_LOADENS4_14ComposedLayoutINS4_7SwizzleILi3ELi4ELi3EEENS4_18smem_ptr_flag_bitsILi16EEENSU_INS5_IJNSA_ILi8EEESH_EEENS5_IJSH_SB_EEEEEEEvNS4_8identityES13_S1D_vS1E_EENS_8epilogue10collective6detail29Sm90TmaWarpSpecializedAdapterINS1H_15DefaultEpilogueISJ_SK_SK_NS1G_6thread17LinearCombinationISJ_Li1EffLNS1L_9ScaleType4KindE0ELNS_15FloatRoundStyleE2ESJ_EENS1_15EpilogueDefaultEEEEEvvEEEEvNT_6ParamsE,"a",@progbits
	.sectionflags	@""
	.align	4
.nv.constant0._ZN7cutlass13device_kernelINS_4gemm6kernel13GemmUniversalIN4cute5tupleIJiiiiEEENS1_10collective13CollectiveMmaINS1_34MainloopSm90TmaGmmaWarpSpecializedILi6ENS5_IJNS4_1CILi1EEESB_SB_EEENS1_35KernelTmaWarpSpecializedCooperativeEEENS5_IJNSA_ILi192EEENSA_ILi96EEENSA_ILi64EEEEEENS_10bfloat16_tENS5_IJlSB_lEEESJ_SK_NS4_8TiledMMAINS4_8MMA_AtomIJNS4_4SM904GMMA27MMA_64x96x16_F32BF16BF16_SSILNSO_5MajorE0ELSQ_0ELNSO_7ScaleInE1ELSR_1EEEEEENS4_6LayoutINS5_IJNSA_ILi2EEESB_SB_EEENS5_IJSB_NSA_ILi0EEESX_EEEEENS5_IJNS4_10UnderscoreES10_S10_EEEEENS4_13SM90_TMA_LOADENS4_14ComposedLayoutINS4_7SwizzleILi3ELi4ELi3EEENS4_18smem_ptr_flag_bitsILi16EEENSU_INS5_IJNSA_ILi8EEESH_EEENS5_IJSH_SB_EEEEEEEvNS4_8identityES13_S1D_vS1E_EENS_8epilogue10collective6detail29Sm90TmaWarpSpecializedAdapterINS1H_15DefaultEpilogueISJ_SK_SK_NS1G_6thread17LinearCombinationISJ_Li1EffLNS1L_9ScaleType4KindE0ELNS_15FloatRoundStyleE2ESJ_EENS1_15EpilogueDefaultEEEEEvvEEEEvNT_6ParamsE:
	.zero		1664


//--------------------- SYMBOLS --------------------------

	.type		.nv.reservedSmem.offset0,@object
	.size		.nv.reservedSmem.offset0,0x4
	.type		__assertfail,@function
